def matmul_kernel(
    a_ptr,
    b_ptr,
    c_ptr,
    M,
    N,
    K,
    stride_am,
    stride_ak,
    stride_bk,
    stride_bn,
    stride_cm,
    stride_cn,
    BLOCK_M: tl.constexpr,
    BLOCK_N: tl.constexpr,
    BLOCK_K: tl.constexpr,
    GROUP_M: tl.constexpr,
):
    pid = tl.program_id(axis=0)
    num_pid_m = tl.cdiv(M, BLOCK_M)
    num_pid_n = tl.cdiv(N, BLOCK_N)
    num_pid_in_group = GROUP_M * num_pid_n
    group_id = pid // num_pid_in_group
    first_pid_m = group_id * GROUP_M
    group_size_m = min(num_pid_m - first_pid_m, GROUP_M)
    pid_m = first_pid_m + ((pid % num_pid_in_group) % group_size_m)
    pid_n = (pid % num_pid_in_group) // group_size_m

    offs_am = (pid_m * BLOCK_M + tl.arange(0, BLOCK_M)) % M
    offs_bn = (pid_n * BLOCK_N + tl.arange(0, BLOCK_N)) % N
    offs_k = tl.arange(0, BLOCK_K)
    a_ptrs = a_ptr + offs_am[:, None] * stride_am + offs_k[None, :] * stride_ak
    b_ptrs = b_ptr + offs_k[:, None] * stride_bk + offs_bn[None, :] * stride_bn

    acc = tl.zeros((BLOCK_M, BLOCK_N), dtype=tl.float32)
    for kk in range(0, tl.cdiv(K, BLOCK_K)):
        a = tl.load(a_ptrs, mask=offs_k[None, :] < K - kk * BLOCK_K, other=0.0)
        b = tl.load(b_ptrs, mask=offs_k[:, None] < K - kk * BLOCK_K, other=0.0)
        acc = tl.dot(a, b, acc)
        a_ptrs += BLOCK_K * stride_ak
        b_ptrs += BLOCK_K * stride_bk

    c = acc.to(c_ptr.dtype.element_ty)
    offs_cm = pid_m * BLOCK_M + tl.arange(0, BLOCK_M)
    offs_cn = pid_n * BLOCK_N + tl.arange(0, BLOCK_N)
    c_ptrs = c_ptr + offs_cm[:, None] * stride_cm + offs_cn[None, :] * stride_cn
    mask = (offs_cm[:, None] < M) & (offs_cn[None, :] < N)
    tl.store(c_ptrs, c, mask=mask)

# config = {"BLOCK_K": 256, "BLOCK_M": 32, "BLOCK_N": 32, "GROUP_M": 8, "arch": "sm_90", "dtype": "bf16", "num_ctas": 1, "num_stages": 3, "num_warps": 4}
# arch = sm_90


// ===== COMPILED SASS (sm_90a) =====

	.target	sm_90a

	.elftype	@"ET_EXEC"


//--------------------- .note.nv.tkinfo           --------------------------
	.section	.note.nv.tkinfo,"",@"SHT_NOTE"
	.sectionflags	@"SHF_NOTE_NV_TKINFO"
	.tkinfo
        /*0018*/ 	.word	0x00000002
        /*0030*/ 	.string	""
        /*0030*/ 	.string	"ptxas"
        /*0030*/ 	.string	"Cuda compilation tools, release 13.0, V13.0.88"
        /*0030*/ 	.string	"Build cuda_13.0.r13.0/compiler.36424714_0"
        /*0030*/ 	.string	"-v  -suppress-debug-info  -lineinfo  -arch sm_90a "



//--------------------- .note.nv.cuinfo           --------------------------
	.section	.note.nv.cuinfo,"",@"SHT_NOTE"
	.sectionflags	@"SHF_NOTE_NV_CUINFO"
        /*0018*/ 	.short	0x0002
        /*001a*/ 	.short	0x005a
        /*001c*/ 	.short	0x0082
	.zero		2


//--------------------- .nv.info                  --------------------------
	.section	.nv.info,"",@"SHT_CUDA_INFO"
	.align	4


	//----- nvinfo : EIATTR_REGCOUNT
	.align		4
        /*0000*/ 	.byte	0x04, 0x2f
        /*0002*/ 	.short	(.L_1 - .L_0)
	.align		4
.L_0:
        /*0004*/ 	.word	index@(matmul_kernel)
        /*0008*/ 	.word	0x000000ff


	//----- nvinfo : EIATTR_FRAME_SIZE
	.align		4
.L_1:
        /*000c*/ 	.byte	0x04, 0x11
        /*000e*/ 	.short	(.L_3 - .L_2)
	.align		4
.L_2:
        /*0010*/ 	.word	index@(matmul_kernel)
        /*0014*/ 	.word	0x00000030


	//----- nvinfo : EIATTR_MIN_STACK_SIZE
	.align		4
.L_3:
        /*0018*/ 	.byte	0x04, 0x12
        /*001a*/ 	.short	(.L_5 - .L_4)
	.align		4
.L_4:
        /*001c*/ 	.word	index@(matmul_kernel)
        /*0020*/ 	.word	0x00000030
.L_5:


//--------------------- .nv.compat                --------------------------
	.section	.nv.compat,"",@"SHT_CUDA_COMPAT_INFO"
	.align	4
        /*0000*/ 	.byte	0x02, 0x09, 0x01, 0x00, 0x02, 0x02, 0x01, 0x00, 0x02, 0x05, 0x05, 0x00, 0x03, 0x07, 0x01, 0x01
        /*0010*/ 	.byte	0x02, 0x03, 0x00, 0x00, 0x02, 0x06, 0x01, 0x00, 0x04, 0x0b, 0x08, 0x00, 0x00, 0x00, 0x00, 0x00
        /*0020*/ 	.byte	0x00, 0x00, 0x00, 0x00


//--------------------- .nv.info.matmul_kernel    --------------------------
	.section	.nv.info.matmul_kernel,"",@"SHT_CUDA_INFO"
	.sectionflags	@""
	.align	4


	//----- nvinfo : EIATTR_CUDA_API_VERSION
	.align		4
        /*0000*/ 	.byte	0x04, 0x37
        /*0002*/ 	.short	(.L_7 - .L_6)
.L_6:
        /*0004*/ 	.word	0x00000082


	//----- nvinfo : EIATTR_KPARAM_INFO
	.align		4
.L_7:
        /*0008*/ 	.byte	0x04, 0x17
        /*000a*/ 	.short	(.L_9 - .L_8)
.L_8:
        /*000c*/ 	.word	0x00000000
        /*0010*/ 	.short	0x000d
        /*0012*/ 	.short	0x0048
        /*0014*/ 	.byte	0x00, 0xf4, 0x21, 0x00


	//----- nvinfo : EIATTR_KPARAM_INFO
	.align		4
.L_9:
        /*0018*/ 	.byte	0x04, 0x17
        /*001a*/ 	.short	(.L_11 - .L_10)
.L_10:
        /*001c*/ 	.word	0x00000000
        /*0020*/ 	.short	0x000c
        /*0022*/ 	.short	0x0040
        /*0024*/ 	.byte	0x00, 0xf4, 0x21, 0x00


	//----- nvinfo : EIATTR_KPARAM_INFO
	.align		4
.L_11:
        /*0028*/ 	.byte	0x04, 0x17
        /*002a*/ 	.short	(.L_13 - .L_12)
.L_12:
        /*002c*/ 	.word	0x00000000
        /*0030*/ 	.short	0x000b
        /*0032*/ 	.short	0x0038
        /*0034*/ 	.byte	0x00, 0xf0, 0x11, 0x00


	//----- nvinfo : EIATTR_KPARAM_INFO
	.align		4
.L_13:
        /*0038*/ 	.byte	0x04, 0x17
        /*003a*/ 	.short	(.L_15 - .L_14)
.L_14:
        /*003c*/ 	.word	0x00000000
        /*0040*/ 	.short	0x000a
        /*0042*/ 	.short	0x0034
        /*0044*/ 	.byte	0x00, 0xf0, 0x11, 0x00


	//----- nvinfo : EIATTR_KPARAM_INFO
	.align		4
.L_15:
        /*0048*/ 	.byte	0x04, 0x17
        /*004a*/ 	.short	(.L_17 - .L_16)
.L_16:
        /*004c*/ 	.word	0x00000000
        /*0050*/ 	.short	0x0009
        /*0052*/ 	.short	0x0030
        /*0054*/ 	.byte	0x00, 0xf0, 0x11, 0x00


	//----- nvinfo : EIATTR_KPARAM_INFO
	.align		4
.L_17:
        /*0058*/ 	.byte	0x04, 0x17
        /*005a*/ 	.short	(.L_19 - .L_18)
.L_18:
        /*005c*/ 	.word	0x00000000
        /*0060*/ 	.short	0x0008
        /*0062*/ 	.short	0x002c
        /*0064*/ 	.byte	0x00, 0xf0, 0x11, 0x00


	//----- nvinfo : EIATTR_KPARAM_INFO
	.align		4
.L_19:
        /*0068*/ 	.byte	0x04, 0x17
        /*006a*/ 	.short	(.L_21 - .L_20)
.L_20:
        /*006c*/ 	.word	0x00000000
        /*0070*/ 	.short	0x0007
        /*0072*/ 	.short	0x0028
        /*0074*/ 	.byte	0x00, 0xf0, 0x11, 0x00


	//----- nvinfo : EIATTR_KPARAM_INFO
	.align		4
.L_21:
        /*0078*/ 	.byte	0x04, 0x17
        /*007a*/ 	.short	(.L_23 - .L_22)
.L_22:
        /*007c*/ 	.word	0x00000000
        /*0080*/ 	.short	0x0006
        /*0082*/ 	.short	0x0024
        /*0084*/ 	.byte	0x00, 0xf0, 0x11, 0x00


	//----- nvinfo : EIATTR_KPARAM_INFO
	.align		4
.L_23:
        /*0088*/ 	.byte	0x04, 0x17
        /*008a*/ 	.short	(.L_25 - .L_24)
.L_24:
        /*008c*/ 	.word	0x00000000
        /*0090*/ 	.short	0x0005
        /*0092*/ 	.short	0x0020
        /*0094*/ 	.byte	0x00, 0xf0, 0x11, 0x00


	//----- nvinfo : EIATTR_KPARAM_INFO
	.align		4
.L_25:
        /*0098*/ 	.byte	0x04, 0x17
        /*009a*/ 	.short	(.L_27 - .L_26)
.L_26:
        /*009c*/ 	.word	0x00000000
        /*00a0*/ 	.short	0x0004
        /*00a2*/ 	.short	0x001c
        /*00a4*/ 	.byte	0x00, 0xf0, 0x11, 0x00


	//----- nvinfo : EIATTR_KPARAM_INFO
	.align		4
.L_27:
        /*00a8*/ 	.byte	0x04, 0x17
        /*00aa*/ 	.short	(.L_29 - .L_28)
.L_28:
        /*00ac*/ 	.word	0x00000000
        /*00b0*/ 	.short	0x0003
        /*00b2*/ 	.short	0x0018
        /*00b4*/ 	.byte	0x00, 0xf0, 0x11, 0x00


	//----- nvinfo : EIATTR_KPARAM_INFO
	.align		4
.L_29:
        /*00b8*/ 	.byte	0x04, 0x17
        /*00ba*/ 	.short	(.L_31 - .L_30)
.L_30:
        /*00bc*/ 	.word	0x00000000
        /*00c0*/ 	.short	0x0002
        /*00c2*/ 	.short	0x0010
        /*00c4*/ 	.byte	0x00, 0xf4, 0x21, 0x00


	//----- nvinfo : EIATTR_KPARAM_INFO
	.align		4
.L_31:
        /*00c8*/ 	.byte	0x04, 0x17
        /*00ca*/ 	.short	(.L_33 - .L_32)
.L_32:
        /*00cc*/ 	.word	0x00000000
        /*00d0*/ 	.short	0x0001
        /*00d2*/ 	.short	0x0008
        /*00d4*/ 	.byte	0x00, 0xf4, 0x21, 0x00


	//----- nvinfo : EIATTR_KPARAM_INFO
	.align		4
.L_33:
        /*00d8*/ 	.byte	0x04, 0x17
        /*00da*/ 	.short	(.L_35 - .L_34)
.L_34:
        /*00dc*/ 	.word	0x00000000
        /*00e0*/ 	.short	0x0000
        /*00e2*/ 	.short	0x0000
        /*00e4*/ 	.byte	0x00, 0xf4, 0x21, 0x00


	//----- nvinfo : EIATTR_SPARSE_MMA_MASK
	.align		4
.L_35:
        /*00e8*/ 	.byte	0x03, 0x50
        /*00ea*/ 	.short	0x0000


	//----- nvinfo : EIATTR_MAXREG_COUNT
	.align		4
        /*00ec*/ 	.byte	0x03, 0x1b
        /*00ee*/ 	.short	0x00ff


	//----- nvinfo : EIATTR_NUM_BARRIERS
	.align		4
        /*00f0*/ 	.byte	0x02, 0x4c
        /*00f2*/ 	.byte	0x01
	.zero		1


	//----- nvinfo : EIATTR_ANNOTATIONS
	.align		4
        /*00f4*/ 	.byte	0x04, 0x55
        /*00f6*/ 	.short	(.L_37 - .L_36)


	//   ....[0]....
.L_36:
        /*00f8*/ 	.word	0x00000001
        /*00fc*/ 	.byte	0x30, 0x05, 0x00, 0x00, 0x01, 0x00, 0x00, 0x00, 0x90, 0x05, 0x00, 0x00, 0x01, 0x00, 0x00, 0x00
        /* <DEDUP_REMOVED lines=12> */
        /*01cc*/ 	.byte	0x40, 0x6b, 0x00, 0x00


	//----- nvinfo : EIATTR_MERCURY_ISA_VERSION
	.align		4
.L_37:
        /*01d0*/ 	.byte	0x03, 0x5f
        /*01d2*/ 	.short	0x0101


	//----- nvinfo : EIATTR_EXIT_INSTR_OFFSETS
	.align		4
        /*01d4*/ 	.byte	0x04, 0x1c
        /*01d6*/ 	.short	(.L_39 - .L_38)


	//   ....[0]....
.L_38:
        /*01d8*/ 	.word	0x000070a0


	//   ....[1]....
        /*01dc*/ 	.word	0x000070d0


	//----- nvinfo : EIATTR_REQNTID
	.align		4
.L_39:
        /*01e0*/ 	.byte	0x04, 0x10
        /*01e2*/ 	.short	(.L_41 - .L_40)
.L_40:
        /*01e4*/ 	.word	0x00000080
        /*01e8*/ 	.word	0x00000001
        /*01ec*/ 	.word	0x00000001


	//----- nvinfo : EIATTR_CBANK_PARAM_SIZE
	.align		4
.L_41:
        /*01f0*/ 	.byte	0x03, 0x19
        /*01f2*/ 	.short	0x0050


	//----- nvinfo : EIATTR_PARAM_CBANK
	.align		4
        /*01f4*/ 	.byte	0x04, 0x0a
        /*01f6*/ 	.short	(.L_43 - .L_42)
	.align		4
.L_42:
        /*01f8*/ 	.word	index@(.nv.constant0.matmul_kernel)
        /*01fc*/ 	.short	0x0210
        /*01fe*/ 	.short	0x0050


	//----- nvinfo : EIATTR_SW_WAR
	.align		4
.L_43:
        /*0200*/ 	.byte	0x04, 0x36
        /*0202*/ 	.short	(.L_45 - .L_44)
.L_44:
        /*0204*/ 	.word	0x00000008
.L_45:


//--------------------- .nv.callgraph             --------------------------
	.section	.nv.callgraph,"",@"SHT_CUDA_CALLGRAPH"
	.align	4
	.sectionentsize	8
	.align		4
        /*0000*/ 	.word	0x00000000
	.align		4
        /*0004*/ 	.word	0xffffffff
	.align		4
        /*0008*/ 	.word	0x00000000
	.align		4
        /*000c*/ 	.word	0xfffffffe
	.align		4
        /*0010*/ 	.word	0x00000000
	.align		4
        /*0014*/ 	.word	0xfffffffd
	.align		4
        /*0018*/ 	.word	0x00000000
	.align		4
        /*001c*/ 	.word	0xfffffffc


//--------------------- .text.matmul_kernel       --------------------------
	.section	.text.matmul_kernel,"ax",@progbits
	.align	128
        .global         matmul_kernel
        .type           matmul_kernel,@function
        .size           matmul_kernel,(.L_x_3 - matmul_kernel)
        .other          matmul_kernel,@"STO_CUDA_ENTRY STV_DEFAULT"
matmul_kernel:
.text.matmul_kernel:
[----:B------:R-:W0:Y:S08]  /*0000*/  LDC R1, c[0x0][0x28] ;  /* 0x00000a00ff017b82 */ /* 0x000e300000000800 */
[----:B------:R-:W1:Y:S01]  /*0010*/  LDC.64 R36, c[0x0][0x228] ;  /* 0x00008a00ff247b82 */ /* 0x000e620000000a00 */
[----:B------:R-:W2:Y:S01]  /*0020*/  S2R R5, SR_CTAID.X ;  /* 0x0000000000057919 */ /* 0x000ea20000002500 */
[----:B0-----:R-:W-:Y:S01]  /*0030*/  VIADD R1, R1, 0xffffffd0 ;  /* 0xffffffd001017836 */ /* 0x001fe20000000000 */
[----:B------:R-:W-:Y:S01]  /*0040*/  ULDC.64 UR12, c[0x0][0x208] ;  /* 0x00008200000c7ab9 */ /* 0x000fe20000000a00 */
[----:B------:R-:W0:Y:S04]  /*0050*/  S2R R237, SR_TID.X ;  /* 0x0000000000ed7919 */ /* 0x000e280000002100 */
[----:B------:R-:W3:Y:S01]  /*0060*/  LDC R216, c[0x0][0x230] ;  /* 0x00008c00ffd87b82 */ /* 0x000ee20000000800 */
[----:B-1----:R-:W-:-:S05]  /*0070*/  VIADD R0, R37, 0x1f ;  /* 0x0000001f25007836 */ /* 0x002fca0000000000 */
[----:B------:R-:W-:Y:S01]  /*0080*/  SHF.R.S32.HI R3, RZ, 0x1f, R0 ;  /* 0x0000001fff037819 */ /* 0x000fe20000011400 */
[----:B---3--:R-:W-:-:S03]  /*0090*/  VIADD R216, R216, 0xff ;  /* 0x000000ffd8d87836 */ /* 0x008fc60000000000 */
[----:B------:R-:W-:Y:S02]  /*00a0*/  LEA.HI R3, R3, R0, RZ, 0x5 ;  /* 0x0000000003037211 */ /* 0x000fe400078f28ff */
[----:B--2---:R-:W-:Y:S02]  /*00b0*/  IABS R8, R5 ;  /* 0x0000000500087213 */ /* 0x004fe40000000000 */
[----:B------:R-:W-:-:S05]  /*00c0*/  SHF.R.S32.HI R3, RZ, 0x5, R3 ;  /* 0x00000005ff037819 */ /* 0x000fca0000011403 */
[----:B------:R-:W-:-:S05]  /*00d0*/  IMAD.SHL.U32 R4, R3, 0x8, RZ ;  /* 0x0000000803047824 */ /* 0x000fca00078e00ff */
[-C--:B------:R-:W-:Y:S02]  /*00e0*/  IABS R7, R4.reuse ;  /* 0x0000000400077213 */ /* 0x080fe40000000000 */
[----:B------:R-:W-:Y:S02]  /*00f0*/  IABS R10, R4 ;  /* 0x00000004000a7213 */ /* 0x000fe40000000000 */
[----:B------:R-:W1:Y:S08]  /*0100*/  I2F.RP R0, R7 ;  /* 0x0000000700007306 */ /* 0x000e700000209400 */
[----:B-1----:R-:W1:Y:S02]  /*0110*/  MUFU.RCP R0, R0 ;  /* 0x0000000000007308 */ /* 0x002e640000001000 */
[----:B-1----:R-:W-:-:S02]  /*0120*/  VIADD R2, R0, 0xffffffe ;  /* 0x0ffffffe00027836 */ /* 0x002fc40000000000 */
[----:B------:R-:W-:-:S04]  /*0130*/  IMAD.MOV R0, RZ, RZ, -R10 ;  /* 0x000000ffff007224 */ /* 0x000fc800078e0a0a */
[----:B------:R1:W2:Y:S02]  /*0140*/  F2I.FTZ.U32.TRUNC.NTZ R3, R2 ;  /* 0x0000000200037305 */ /* 0x0002a4000021f000 */
[----:B-1----:R-:W-:Y:S02]  /*0150*/  IMAD.MOV.U32 R2, RZ, RZ, RZ ;  /* 0x000000ffff027224 */ /* 0x002fe400078e00ff */
[----:B--2---:R-:W-:-:S04]  /*0160*/  IMAD.MOV R6, RZ, RZ, -R3 ;  /* 0x000000ffff067224 */ /* 0x004fc800078e0a03 */
[----:B------:R-:W-:Y:S02]  /*0170*/  IMAD R9, R6, R7, RZ ;  /* 0x0000000706097224 */ /* 0x000fe400078e02ff */
[----:B------:R-:W-:Y:S02]  /*0180*/  IMAD.MOV.U32 R6, RZ, RZ, R8 ;  /* 0x000000ffff067224 */ /* 0x000fe400078e0008 */
[----:B------:R-:W-:-:S06]  /*0190*/  IMAD.HI.U32 R3, R3, R9, R2 ;  /* 0x0000000903037227 */ /* 0x000fcc00078e0002 */
[----:B------:R-:W-:-:S04]  /*01a0*/  IMAD.HI.U32 R3, R3, R6, RZ ;  /* 0x0000000603037227 */ /* 0x000fc800078e00ff */
[----:B------:R-:W-:-:S05]  /*01b0*/  IMAD R0, R3, R0, R6 ;  /* 0x0000000003007224 */ /* 0x000fca00078e0206 */
[----:B------:R-:W-:-:S13]  /*01c0*/  ISETP.GT.U32.AND P1, PT, R7, R0, PT ;  /* 0x000000000700720c */ /* 0x000fda0003f24070 */
[----:B------:R-:W-:Y:S02]  /*01d0*/  @!P1 IMAD.IADD R0, R0, 0x1, -R7 ;  /* 0x0000000100009824 */ /* 0x000fe400078e0a07 */
[----:B------:R-:W-:Y:S01]  /*01e0*/  @!P1 VIADD R3, R3, 0x1 ;  /* 0x0000000103039836 */ /* 0x000fe20000000000 */
[----:B------:R-:W-:Y:S02]  /*01f0*/  ISETP.NE.AND P1, PT, R4, RZ, PT ;  /* 0x000000ff0400720c */ /* 0x000fe40003f25270 */
[----:B------:R-:W-:Y:S02]  /*0200*/  ISETP.GE.U32.AND P0, PT, R0, R7, PT ;  /* 0x000000070000720c */ /* 0x000fe40003f06070 */
[----:B------:R-:W-:-:S04]  /*0210*/  LOP3.LUT R0, R5, R4, RZ, 0x3c, !PT ;  /* 0x0000000405007212 */ /* 0x000fc800078e3cff */
[----:B------:R-:W-:Y:S01]  /*0220*/  ISETP.GE.AND P2, PT, R0, RZ, PT ;  /* 0x000000ff0000720c */ /* 0x000fe20003f46270 */
[----:B------:R-:W-:-:S06]  /*0230*/  VIADD R0, R36, 0x1f ;  /* 0x0000001f24007836 */ /* 0x000fcc0000000000 */
[----:B------:R-:W-:-:S04]  /*0240*/  @P0 VIADD R3, R3, 0x1 ;  /* 0x0000000103030836 */ /* 0x000fc80000000000 */
[----:B------:R-:W-:Y:S01]  /*0250*/  IMAD.MOV.U32 R2, RZ, RZ, R3 ;  /* 0x000000ffff027224 */ /* 0x000fe200078e0003 */
[----:B------:R-:W-:-:S03]  /*0260*/  SHF.R.S32.HI R3, RZ, 0x1f, R0 ;  /* 0x0000001fff037819 */ /* 0x000fc60000011400 */
[----:B------:R-:W-:Y:S01]  /*0270*/  @!P2 IMAD.MOV R2, RZ, RZ, -R2 ;  /* 0x000000ffff02a224 */ /* 0x000fe200078e0a02 */
[----:B------:R-:W-:Y:S02]  /*0280*/  @!P1 LOP3.LUT R2, RZ, R4, RZ, 0x33, !PT ;  /* 0x00000004ff029212 */ /* 0x000fe400078e33ff */
[----:B------:R-:W-:-:S03]  /*0290*/  LEA.HI R3, R3, R0, RZ, 0x5 ;  /* 0x0000000003037211 */ /* 0x000fc600078f28ff */
[----:B------:R-:W-:Y:S02]  /*02a0*/  IMAD.SHL.U32 R6, R2, 0x8, RZ ;  /* 0x0000000802067824 */ /* 0x000fe400078e00ff */
[----:B------:R-:W-:-:S03]  /*02b0*/  IMAD.MOV R2, RZ, RZ, -R2 ;  /* 0x000000ffff027224 */ /* 0x000fc600078e0a02 */
[----:B------:R-:W-:Y:S01]  /*02c0*/  LEA.HI.SX32 R3, R3, -R6, 0x1b ;  /* 0x8000000603037211 */ /* 0x000fe200078fdaff */
[----:B------:R-:W-:-:S03]  /*02d0*/  IMAD R4, R4, R2, R5 ;  /* 0x0000000204047224 */ /* 0x000fc600078e0205 */
[----:B------:R-:W-:Y:S02]  /*02e0*/  VIMNMX R11, R3, 0x8, PT ;  /* 0x00000008030b7848 */ /* 0x000fe40003fe0100 */
[----:B------:R-:W-:Y:S02]  /*02f0*/  IABS R9, R4 ;  /* 0x0000000400097213 */ /* 0x000fe40000000000 */
[----:B------:R-:W-:-:S04]  /*0300*/  IABS R7, R11 ;  /* 0x0000000b00077213 */ /* 0x000fc80000000000 */
[----:B------:R-:W1:Y:S08]  /*0310*/  I2F.RP R0, R7 ;  /* 0x0000000700007306 */ /* 0x000e700000209400 */
[----:B-1----:R-:W1:Y:S02]  /*0320*/  MUFU.RCP R0, R0 ;  /* 0x0000000000007308 */ /* 0x002e640000001000 */
[----:B-1----:R-:W-:-:S06]  /*0330*/  VIADD R3, R0, 0xffffffe ;  /* 0x0ffffffe00037836 */ /* 0x002fcc0000000000 */
[----:B------:R-:W1:Y:S02]  /*0340*/  F2I.FTZ.U32.TRUNC.NTZ R3, R3 ;  /* 0x0000000300037305 */ /* 0x000e64000021f000 */
[----:B-1----:R-:W-:-:S04]  /*0350*/  IMAD.MOV R8, RZ, RZ, -R3 ;  /* 0x000000ffff087224 */ /* 0x002fc800078e0a03 */
[----:B------:R-:W-:Y:S01]  /*0360*/  IMAD.MOV.U32 R2, RZ, RZ, R8 ;  /* 0x000000ffff027224 */ /* 0x000fe200078e0008 */
[----:B------:R-:W-:-:S03]  /*0370*/  IABS R8, R11 ;  /* 0x0000000b00087213 */ /* 0x000fc60000000000 */
[----:B------:R-:W-:Y:S02]  /*0380*/  IMAD R5, R2, R7, RZ ;  /* 0x0000000702057224 */ /* 0x000fe400078e02ff */
[----:B------:R-:W-:Y:S02]  /*0390*/  IMAD.MOV.U32 R2, RZ, RZ, RZ ;  /* 0x000000ffff027224 */ /* 0x000fe400078e00ff */
[----:B------:R-:W-:Y:S02]  /*03a0*/  IMAD.MOV R0, RZ, RZ, -R8 ;  /* 0x000000ffff007224 */ /* 0x000fe400078e0a08 */
[----:B------:R-:W-:Y:S01]  /*03b0*/  IMAD.HI.U32 R2, R3, R5, R2 ;  /* 0x0000000503027227 */ /* 0x000fe200078e0002 */
[----:B0-----:R-:W-:-:S05]  /*03c0*/  LOP3.LUT R3, R237, 0x1f, RZ, 0xc0, !PT ;  /* 0x0000001fed037812 */ /* 0x001fca00078ec0ff */
        /* <DEDUP_REMOVED lines=8> */
[----:B------:R-:W-:-:S07]  /*0450*/  ISETP.GE.AND P2, PT, R0, RZ, PT ;  /* 0x000000ff0000720c */ /* 0x000fce0003f46270 */
[----:B------:R-:W-:Y:S01]  /*0460*/  @P0 VIADD R2, R2, 0x1 ;  /* 0x0000000102020836 */ /* 0x000fe20000000000 */
[----:B------:R-:W-:-:S03]  /*0470*/  ISETP.GT.AND P0, PT, R216, 0xff, PT ;  /* 0x000000ffd800780c */ /* 0x000fc60003f04270 */
[----:B------:R-:W-:Y:S01]  /*0480*/  IMAD.MOV.U32 R217, RZ, RZ, R2 ;  /* 0x000000ffffd97224 */ /* 0x000fe200078e0002 */
[----:B------:R-:W-:-:S03]  /*0490*/  LEA.HI R2, R237, 0x1c, RZ, 0x1b ;  /* 0x0000001ced027811 */ /* 0x000fc600078fd8ff */
[----:B------:R-:W-:Y:S01]  /*04a0*/  @!P2 IMAD.MOV R217, RZ, RZ, -R217 ;  /* 0x000000ffffd9a224 */ /* 0x000fe200078e0ad9 */
[----:B------:R-:W-:-:S05]  /*04b0*/  @!P1 LOP3.LUT R217, RZ, R11, RZ, 0x33, !PT ;  /* 0x0000000bffd99212 */ /* 0x000fca00078e33ff */
[----:B------:R-:W-:Y:S01]  /*04c0*/  IMAD.MOV R0, RZ, RZ, -R217 ;  /* 0x000000ffff007224 */ /* 0x000fe200078e0ad9 */
[----:B------:R-:W-:Y:S01]  /*04d0*/  @!P0 CS2R R116, SRZ ;  /* 0x0000000000748805 */ /* 0x000fe2000001ff00 */
[----:B------:R-:W-:Y:S01]  /*04e0*/  @!P0 IMAD.SHL.U32 R5, R237, 0x2, RZ ;  /* 0x00000002ed058824 */ /* 0x000fe200078e00ff */
[----:B------:R-:W-:Y:S01]  /*04f0*/  @!P0 CS2R R118, SRZ ;  /* 0x0000000000768805 */ /* 0x000fe2000001ff00 */
[----:B------:R-:W-:Y:S01]  /*0500*/  IMAD R0, R11, R0, R4 ;  /* 0x000000000b007224 */ /* 0x000fe200078e0204 */
[----:B------:R-:W-:Y:S01]  /*0510*/  SHF.R.U32.HI R4, RZ, 0x5, R237 ;  /* 0x00000005ff047819 */ /* 0x000fe200000116ed */
[----:B------:R-:W-:Y:S01]  /*0520*/  IMAD.SHL.U32 R217, R217, 0x20, RZ ;  /* 0x00000020d9d97824 */ /* 0x000fe200078e00ff */
[----:B------:R0:W-:Y:S01]  /*0530*/  @!P0 STL [R1+0x8], R5 ;  /* 0x0000080501008387 */ /* 0x0001e20000100800 */
[----:B------:R-:W-:-:S04]  /*0540*/  IMAD.IADD R0, R6, 0x1, R0 ;  /* 0x0000000106007824 */ /* 0x000fc800078e0200 */
[----:B------:R-:W-:Y:S01]  /*0550*/  IMAD R238, R0, 0x20, R3 ;  /* 0x0000002000ee7824 */ /* 0x000fe200078e0203 */
[----:B------:R-:W-:Y:S01]  /*0560*/  SGXT.U32 R0, R4, 0x2 ;  /* 0x000000020400781a */ /* 0x000fe20000000000 */
[C---:B------:R-:W-:Y:S01]  /*0570*/  @!P0 IMAD.SHL.U32 R3, R237.reuse, 0x8, RZ ;  /* 0x00000008ed038824 */ /* 0x040fe200078e00ff */
[----:B------:R-:W-:-:S05]  /*0580*/  @!P0 LOP3.LUT R4, R237, 0x40, RZ, 0xc0, !PT ;  /* 0x00000040ed048812 */ /* 0x000fca00078ec0ff */
[----:B------:R0:W-:Y:S04]  /*0590*/  @!P0 STL [R1], R4 ;  /* 0x0000000401008387 */ /* 0x0001e80000100800 */
[----:B------:R0:W-:Y:S01]  /*05a0*/  @!P0 STL [R1+0x4], R3 ;  /* 0x0000040301008387 */ /* 0x0001e20000100800 */
[----:B------:R-:W-:Y:S05]  /*05b0*/  @!P0 BRA `(.L_x_0) ;  /* 0x0000006400408947 */ /* 0x000fea0003800000 */
[----:B------:R-:W-:Y:S01]  /*05c0*/  IABS R10, R36 ;  /* 0x00000024000a7213 */ /* 0x000fe20000000000 */
[C---:B------:R-:W-:Y:S01]  /*05d0*/  VIADD R14, R217.reuse, 0x1d ;  /* 0x0000001dd90e7836 */ /* 0x040fe20000000000 */
[----:B0-----:R-:W-:Y:S01]  /*05e0*/  IABS R4, R37 ;  /* 0x0000002500047213 */ /* 0x001fe20000000000 */
[C---:B------:R-:W-:Y:S01]  /*05f0*/  VIADD R16, R217.reuse, 0x1c ;  /* 0x0000001cd9107836 */ /* 0x040fe20000000000 */
[----:B------:R-:W0:Y:S01]  /*0600*/  I2F.RP R3, R10 ;  /* 0x0000000a00037306 */ /* 0x000e220000209400 */
[----:B------:R-:W-:Y:S01]  /*0610*/  IABS R12, R238 ;  /* 0x000000ee000c7213 */ /* 0x000fe20000000000 */
[C---:B------:R-:W-:Y:S01]  /*0620*/  VIADD R19, R217.reuse, 0x1a ;  /* 0x0000001ad9137836 */ /* 0x040fe20000000000 */
[----:B------:R-:W-:Y:S01]  /*0630*/  ISETP.GE.AND P4, PT, R238, RZ, PT ;  /* 0x000000ffee00720c */ /* 0x000fe20003f86270 */
[C---:B------:R-:W-:Y:S01]  /*0640*/  VIADD R18, R217.reuse, 0x1b ;  /* 0x0000001bd9127836 */ /* 0x040fe20000000000 */
[----:B------:R-:W-:Y:S01]  /*0650*/  IABS R13, R16 ;  /* 0x00000010000d7213 */ /* 0x000fe20000000000 */
[C---:B------:R-:W-:Y:S01]  /*0660*/  VIADD R20, R217.reuse, 0x16 ;  /* 0x00000016d9147836 */ /* 0x040fe20000000000 */
[----:B------:R-:W-:Y:S01]  /*0670*/  IABS R17, R19 ;  /* 0x0000001300117213 */ /* 0x000fe20000000000 */
[----:B------:R-:W1:Y:S01]  /*0680*/  I2F.RP R5, R4 ;  /* 0x0000000400057306 */ /* 0x000e620000209400 */
[----:B------:R-:W-:Y:S01]  /*0690*/  IABS R15, R18 ;  /* 0x00000012000f7213 */ /* 0x000fe20000000000 */
[C---:B------:R-:W-:Y:S01]  /*06a0*/  VIADD R22, R217.reuse, 0x12 ;  /* 0x00000012d9167836 */ /* 0x040fe20000000000 */
[----:B------:R-:W-:Y:S01]  /*06b0*/  ISETP.NE.AND P3, PT, R36, RZ, PT ;  /* 0x000000ff2400720c */ /* 0x000fe20003f65270 */
[C---:B------:R-:W-:Y:S01]  /*06c0*/  VIADD R24, R217.reuse, 0x11 ;  /* 0x00000011d9187836 */ /* 0x040fe20000000000 */
[----:B------:R-:W-:Y:S01]  /*06d0*/  IABS R21, R20 ;  /* 0x0000001400157213 */ /* 0x000fe20000000000 */
[C---:B------:R-:W-:Y:S01]  /*06e0*/  VIADD R26, R217.reuse, 0x10 ;  /* 0x00000010d91a7836 */ /* 0x040fe20000000000 */
[----:B------:R-:W-:Y:S01]  /*06f0*/  IABS R25, R22 ;  /* 0x0000001600197213 */ /* 0x000fe20000000000 */
[----:B0-----:R-:W0:Y:S01]  /*0700*/  MUFU.RCP R3, R3 ;  /* 0x0000000300037308 */ /* 0x001e220000001000 */
[C---:B------:R-:W-:Y:S01]  /*0710*/  VIADD R28, R217.reuse, 0xe ;  /* 0x0000000ed91c7836 */ /* 0x040fe20000000000 */
[----:B------:R-:W-:Y:S01]  /*0720*/  IABS R57, R217 ;  /* 0x000000d900397213 */ /* 0x000fe20000000000 */
[C---:B------:R-:W-:Y:S01]  /*0730*/  VIADD R32, R217.reuse, 0x9 ;  /* 0x00000009d9207836 */ /* 0x040fe20000000000 */
[----:B------:R-:W-:Y:S01]  /*0740*/  IABS R27, R26 ;  /* 0x0000001a001b7213 */ /* 0x000fe20000000000 */
[C---:B------:R-:W-:Y:S01]  /*0750*/  VIADD R30, R217.reuse, 0xa ;  /* 0x0000000ad91e7836 */ /* 0x040fe20000000000 */
[----:B------:R-:W-:Y:S01]  /*0760*/  IABS R31, R28 ;  /* 0x0000001c001f7213 */ /* 0x000fe20000000000 */
[C---:B------:R-:W-:Y:S01]  /*0770*/  VIADD R34, R217.reuse, 0x7 ;  /* 0x00000007d9227836 */ /* 0x040fe20000000000 */
[----:B-1----:R-:W1:Y:S01]  /*0780*/  MUFU.RCP R5, R5 ;  /* 0x0000000500057308 */ /* 0x002e620000001000 */
[----:B------:R-:W-:Y:S01]  /*0790*/  IABS R39, R32 ;  /* 0x0000002000277213 */ /* 0x000fe20000000000 */
[C---:B------:R-:W-:Y:S01]  /*07a0*/  VIADD R38, R217.reuse, 0x5 ;  /* 0x00000005d9267836 */ /* 0x040fe20000000000 */
[----:B------:R-:W-:Y:S01]  /*07b0*/  IABS R35, R30 ;  /* 0x0000001e00237213 */ /* 0x000fe20000000000 */
[C---:B------:R-:W-:Y:S01]  /*07c0*/  VIADD R40, R217.reuse, 0x4 ;  /* 0x00000004d9287836 */ /* 0x040fe20000000000 */
[----:B------:R-:W-:Y:S01]  /*07d0*/  IABS R43, R34 ;  /* 0x00000022002b7213 */ /* 0x000fe20000000000 */
[C---:B------:R-:W-:Y:S01]  /*07e0*/  VIADD R42, R217.reuse, 0x2 ;  /* 0x00000002d92a7836 */ /* 0x040fe20000000000 */
[----:B------:R-:W-:Y:S01]  /*07f0*/  IABS R47, R38 ;  /* 0x00000026002f7213 */ /* 0x000fe20000000000 */
[----:B------:R-:W-:Y:S01]  /*0800*/  VIADD R44, R217, 0x1 ;  /* 0x00000001d92c7836 */ /* 0x000fe20000000000 */
[----:B------:R-:W-:Y:S01]  /*0810*/  IABS R49, R40 ;  /* 0x0000002800317213 */ /* 0x000fe20000000000 */
[----:B0-----:R-:W-:Y:S01]  /*0820*/  VIADD R6, R3, 0xffffffe ;  /* 0x0ffffffe03067836 */ /* 0x001fe20000000000 */
[----:B------:R-:W-:Y:S01]  /*0830*/  IABS R53, R42 ;  /* 0x0000002a00357213 */ /* 0x000fe20000000000 */
[----:B------:R-:W-:Y:S01]  /*0840*/  ULDC UR6, c[0x0][0x23c] ;  /* 0x00008f0000067ab9 */ /* 0x000fe20000000800 */
[----:B------:R-:W-:Y:S01]  /*0850*/  IABS R55, R44 ;  /* 0x0000002c00377213 */ /* 0x000fe20000000000 */
[----:B------:R0:W2:Y:S01]  /*0860*/  F2I.FTZ.U32.TRUNC.NTZ R7, R6 ;  /* 0x0000000600077305 */ /* 0x0000a2000021f000 */
[----:B------:R-:W-:Y:S01]  /*0870*/  ULDC UR5, c[0x0][0x240] ;  /* 0x0000900000057ab9 */ /* 0x000fe20000000800 */
[----:B------:R-:W-:Y:S01]  /*0880*/  ULDC UR4, c[0x0][0x234] ;  /* 0x00008d0000047ab9 */ /* 0x000fe20000000800 */
[----:B-1----:R-:W-:Y:S01]  /*0890*/  VIADD R8, R5, 0xffffffe ;  /* 0x0ffffffe05087836 */ /* 0x002fe20000000000 */
[----:B------:R-:W-:Y:S01]  /*08a0*/  ULDC.64 UR8, c[0x0][0x210] ;  /* 0x0000840000087ab9 */ /* 0x000fe20000000a00 */
[----:B------:R-:W-:Y:S01]  /*08b0*/  LEA.HI R108, R237, 0x5c, RZ, 0x1b ;  /* 0x0000005ced6c7811 */ /* 0x000fe200078fd8ff */
[----:B------:R-:W-:Y:S01]  /*08c0*/  ULDC UR10, c[0x0][0x230] ;  /* 0x00008c00000a7ab9 */ /* 0x000fe20000000800 */
[C---:B------:R-:W-:Y:S01]  /*08d0*/  LOP3.LUT R239, R0.reuse, 0xc8, RZ, 0xfc, !PT ;  /* 0x000000c800ef7812 */ /* 0x040fe200078efcff */
[----:B------:R1:W3:Y:S01]  /*08e0*/  F2I.FTZ.U32.TRUNC.NTZ R9, R8 ;  /* 0x0000000800097305 */ /* 0x0002e2000021f000 */
[----:B0-----:R-:W-:Y:S01]  /*08f0*/  IMAD.MOV.U32 R6, RZ, RZ, RZ ;  /* 0x000000ffff067224 */ /* 0x001fe200078e00ff */
[----:B------:R-:W-:-:S02]  /*0900*/  LOP3.LUT R242, R0, 0xb8, RZ, 0xfc, !PT ;  /* 0x000000b800f27812 */ /* 0x000fc400078efcff */
[C---:B------:R-:W-:Y:S02]  /*0910*/  LOP3.LUT R240, R0.reuse, 0xc4, RZ, 0xfc, !PT ;  /* 0x000000c400f07812 */ /* 0x040fe400078efcff */
[C---:B------:R-:W-:Y:S01]  /*0920*/  LOP3.LUT R245, R0.reuse, 0xac, RZ, 0xfc, !PT ;  /* 0x000000ac00f57812 */ /* 0x040fe200078efcff */
[--C-:B--2---:R-:W-:Y:S01]  /*0930*/  IMAD.MOV R11, RZ, RZ, -R7.reuse ;  /* 0x000000ffff0b7224 */ /* 0x104fe200078e0a07 */
[C---:B------:R-:W-:Y:S01]  /*0940*/  LOP3.LUT R243, R0.reuse, 0xb4, RZ, 0xfc, !PT ;  /* 0x000000b400f37812 */ /* 0x040fe200078efcff */
[----:B-1----:R-:W-:Y:S01]  /*0950*/  IMAD.MOV.U32 R8, RZ, RZ, RZ ;  /* 0x000000ffff087224 */ /* 0x002fe200078e00ff */
[C---:B------:R-:W-:Y:S01]  /*0960*/  LOP3.LUT R241, R0.reuse, 0xc0, RZ, 0xfc, !PT ;  /* 0x000000c000f17812 */ /* 0x040fe200078efcff */
[----:B------:R-:W-:Y:S01]  /*0970*/  IMAD R11, R11, R10, RZ ;  /* 0x0000000a0b0b7224 */ /* 0x000fe200078e02ff */
[C---:B------:R-:W-:Y:S02]  /*0980*/  LOP3.LUT R248, R0.reuse, 0xa0, RZ, 0xfc, !PT ;  /* 0x000000a000f87812 */ /* 0x040fe400078efcff */
[----:B------:R-:W-:Y:S01]  /*0990*/  LOP3.LUT R246, R0, 0xa8, RZ, 0xfc, !PT ;  /* 0x000000a800f67812 */ /* 0x000fe200078efcff */
[----:B------:R-:W-:Y:S01]  /*09a0*/  IMAD.HI.U32 R7, R7, R11, R6 ;  /* 0x0000000b07077227 */ /* 0x000fe200078e0006 */
[----:B------:R-:W-:-:S02]  /*09b0*/  IABS R11, R14 ;  /* 0x0000000e000b7213 */ /* 0x000fc40000000000 */
[C---:B------:R-:W-:Y:S01]  /*09c0*/  LOP3.LUT R244, R0.reuse, 0xb0, RZ, 0xfc, !PT ;  /* 0x000000b000f47812 */ /* 0x040fe200078efcff */
[----:B---3--:R-:W-:Y:S01]  /*09d0*/  IMAD.MOV R3, RZ, RZ, -R9 ;  /* 0x000000ffff037224 */ /* 0x008fe200078e0a09 */
[C---:B------:R-:W-:Y:S01]  /*09e0*/  LOP3.LUT R251, R0.reuse, 0x90, RZ, 0xfc, !PT ;  /* 0x0000009000fb7812 */ /* 0x040fe200078efcff */
[----:B------:R-:W-:Y:S01]  /*09f0*/  IMAD.HI.U32 R7, R7, R12, RZ ;  /* 0x0000000c07077227 */ /* 0x000fe200078e00ff */
[C---:B------:R-:W-:Y:S02]  /*0a00*/  LOP3.LUT R249, R0.reuse, 0x98, RZ, 0xfc, !PT ;  /* 0x0000009800f97812 */ /* 0x040fe400078efcff */
[C---:B------:R-:W-:Y:S01]  /*0a10*/  LOP3.LUT R247, R0.reuse, 0xa4, RZ, 0xfc, !PT ;  /* 0x000000a400f77812 */ /* 0x040fe200078efcff */
[----:B------:R-:W-:Y:S01]  /*0a20*/  VIADD R6, R217, 0x1f ;  /* 0x0000001fd9067836 */ /* 0x000fe20000000000 */
[C---:B------:R-:W-:Y:S01]  /*0a30*/  LOP3.LUT R171, R0.reuse, 0x84, RZ, 0xfc, !PT ;  /* 0x0000008400ab7812 */ /* 0x040fe200078efcff */
[----:B------:R-:W-:Y:S01]  /*0a40*/  IMAD R3, R3, R4, RZ ;  /* 0x0000000403037224 */ /* 0x000fe200078e02ff */
[----:B------:R-:W-:Y:S01]  /*0a50*/  LOP3.LUT R252, R0, 0x8c, RZ, 0xfc, !PT ;  /* 0x0000008c00fc7812 */ /* 0x000fe200078efcff */
[----:B------:R-:W-:Y:S01]  /*0a60*/  IMAD.MOV R7, RZ, RZ, -R7 ;  /* 0x000000ffff077224 */ /* 0x000fe200078e0a07 */
[----:B------:R-:W-:Y:S01]  /*0a70*/  IABS R5, R6 ;  /* 0x0000000600057213 */ /* 0x000fe20000000000 */
[----:B------:R-:W-:Y:S01]  /*0a80*/  IMAD.HI.U32 R8, R9, R3, R8 ;  /* 0x0000000309087227 */ /* 0x000fe200078e0008 */
[----:B------:R-:W-:-:S02]  /*0a90*/  ISETP.GE.AND P1, PT, R6, RZ, PT ;  /* 0x000000ff0600720c */ /* 0x000fc40003f26270 */
[----:B------:R-:W-:Y:S01]  /*0aa0*/  LOP3.LUT R250, R0, 0x94, RZ, 0xfc, !PT ;  /* 0x0000009400fa7812 */ /* 0x000fe200078efcff */
[----:B------:R-:W-:Y:S01]  /*0ab0*/  IMAD R3, R10, R7, R12 ;  /* 0x000000070a037224 */ /* 0x000fe200078e020c */
[C---:B------:R-:W-:Y:S01]  /*0ac0*/  LOP3.LUT R168, R0.reuse, 0x74, RZ, 0xfc, !PT ;  /* 0x0000007400a87812 */ /* 0x040fe200078efcff */
[----:B------:R-:W-:Y:S01]  /*0ad0*/  IMAD.MOV.U32 R7, RZ, RZ, R5 ;  /* 0x000000ffff077224 */ /* 0x000fe200078e0005 */
[----:B------:R-:W-:Y:S01]  /*0ae0*/  LOP3.LUT R170, R0, 0x80, RZ, 0xfc, !PT ;  /* 0x0000008000aa7812 */ /* 0x000fe200078efcff */
[----:B------:R-:W-:Y:S01]  /*0af0*/  VIADD R12, R217, 0x1e ;  /* 0x0000001ed90c7836 */ /* 0x000fe20000000000 */
[----:B------:R-:W-:Y:S01]  /*0b00*/  ISETP.GT.U32.AND P0, PT, R10, R3, PT ;  /* 0x000000030a00720c */ /* 0x000fe20003f04070 */
[----:B------:R-:W-:Y:S01]  /*0b10*/  IMAD.HI.U32 R5, R8, R7, RZ ;  /* 0x0000000708057227 */ /* 0x000fe200078e00ff */
[----:B------:R-:W-:Y:S02]  /*0b20*/  LOP3.LUT R172, R0, 0x88, RZ, 0xfc, !PT ;  /* 0x0000008800ac7812 */ /* 0x000fe400078efcff */
[----:B------:R-:W-:Y:S01]  /*0b30*/  IABS R9, R12 ;  /* 0x0000000c00097213 */ /* 0x000fe20000000000 */
[----:B------:R-:W-:Y:S01]  /*0b40*/  IMAD.MOV R5, RZ, RZ, -R5 ;  /* 0x000000ffff057224 */ /* 0x000fe200078e0a05 */
[----:B------:R-:W-:-:S02]  /*0b50*/  ISETP.GE.AND P2, PT, R12, RZ, PT ;  /* 0x000000ff0c00720c */ /* 0x000fc40003f46270 */
[----:B------:R-:W-:Y:S01]  /*0b60*/  LOP3.LUT R139, R0, 0x68, RZ, 0xfc, !PT ;  /* 0x00000068008b7812 */ /* 0x000fe200078efcff */
[----:B------:R-:W-:Y:S01]  /*0b70*/  IMAD R5, R4, R5, R7 ;  /* 0x0000000504057224 */ /* 0x000fe200078e0207 */
[----:B------:R-:W-:Y:S01]  /*0b80*/  LOP3.LUT R167, R0, 0x70, RZ, 0xfc, !PT ;  /* 0x0000007000a77812 */ /* 0x000fe200078efcff */
[----:B------:R-:W-:Y:S01]  /*0b90*/  IMAD.HI.U32 R6, R8, R9, RZ ;  /* 0x0000000908067227 */ /* 0x000fe200078e00ff */
[----:B------:R-:W-:Y:S02]  /*0ba0*/  LOP3.LUT R169, R0, 0x78, RZ, 0xfc, !PT ;  /* 0x0000007800a97812 */ /* 0x000fe400078efcff */
[----:B------:R-:W-:Y:S01]  /*0bb0*/  ISETP.GT.U32.AND P6, PT, R4, R5, PT ;  /* 0x000000050400720c */ /* 0x000fe20003fc4070 */
[----:B------:R-:W-:Y:S01]  /*0bc0*/  @!P0 IMAD.IADD R3, R3, 0x1, -R10 ;  /* 0x0000000103038824 */ /* 0x000fe200078e0a0a */
[----:B------:R-:W-:Y:S01]  /*0bd0*/  LOP3.LUT R136, R0, 0x58, RZ, 0xfc, !PT ;  /* 0x0000005800887812 */ /* 0x000fe200078efcff */
[----:B------:R-:W-:Y:S01]  /*0be0*/  IMAD.HI.U32 R7, R8, R11, RZ ;  /* 0x0000000b08077227 */ /* 0x000fe200078e00ff */
[----:B------:R-:W-:-:S02]  /*0bf0*/  LOP3.LUT R138, R0, 0x64, RZ, 0xfc, !PT ;  /* 0x00000064008a7812 */ /* 0x000fc400078efcff */
[----:B------:R-:W-:Y:S01]  /*0c00*/  ISETP.GT.U32.AND P0, PT, R10, R3, PT ;  /* 0x000000030a00720c */ /* 0x000fe20003f04070 */
[----:B------:R-:W-:Y:S01]  /*0c10*/  IMAD.MOV R6, RZ, RZ, -R6 ;  /* 0x000000ffff067224 */ /* 0x000fe200078e0a06 */
[C---:B------:R-:W-:Y:S01]  /*0c20*/  LOP3.LUT R166, R0.reuse, 0x6c, RZ, 0xfc, !PT ;  /* 0x0000006c00a67812 */ /* 0x040fe200078efcff */
[----:B------:R-:W-:Y:S01]  /*0c30*/  IMAD.MOV R12, RZ, RZ, -R7 ;  /* 0x000000ffff0c7224 */ /* 0x000fe200078e0a07 */
[----:B------:R-:W-:Y:S01]  /*0c40*/  LOP3.LUT R133, R0, 0x4c, RZ, 0xfc, !PT ;  /* 0x0000004c00857812 */ /* 0x000fe200078efcff */
[----:B------:R-:W-:Y:S01]  /*0c50*/  IMAD R7, R4, R6, R9 ;  /* 0x0000000604077224 */ /* 0x000fe200078e0209 */
[C---:B------:R-:W-:Y:S01]  /*0c60*/  LOP3.LUT R135, R0.reuse, 0x54, RZ, 0xfc, !PT ;  /* 0x0000005400877812 */ /* 0x040fe200078efcff */
[----:B------:R-:W-:Y:S01]  /*0c70*/  @!P6 IMAD.IADD R5, R5, 0x1, -R4 ;  /* 0x000000010505e824 */ /* 0x000fe200078e0a04 */
[----:B------:R-:W-:Y:S01]  /*0c80*/  LOP3.LUT R137, R0, 0x60, RZ, 0xfc, !PT ;  /* 0x0000006000897812 */ /* 0x000fe200078efcff */
[----:B------:R-:W-:Y:S01]  /*0c90*/  IMAD.HI.U32 R6, R8, R13, RZ ;  /* 0x0000000d08067227 */ /* 0x000fe200078e00ff */
[----:B------:R-:W-:-:S02]  /*0ca0*/  ISETP.GT.U32.AND P5, PT, R4, R7, PT ;  /* 0x000000070400720c */ /* 0x000fc40003fa4070 */
[----:B------:R-:W-:Y:S01]  /*0cb0*/  LOP3.LUT R132, R0, 0x48, RZ, 0xfc, !PT ;  /* 0x0000004800847812 */ /* 0x000fe200078efcff */
[----:B------:R-:W-:Y:S01]  /*0cc0*/  @!P0 IMAD.IADD R3, R3, 0x1, -R10 ;  /* 0x0000000103038824 */ /* 0x000fe200078e0a0a */
[C---:B------:R-:W-:Y:S01]  /*0cd0*/  ISETP.GT.U32.AND P0, PT, R4.reuse, R5, PT ;  /* 0x000000050400720c */ /* 0x040fe20003f04070 */
[----:B------:R-:W-:Y:S01]  /*0ce0*/  IMAD R9, R4, R12, R11 ;  /* 0x0000000c04097224 */ /* 0x000fe200078e020b */
[C---:B------:R-:W-:Y:S01]  /*0cf0*/  LOP3.LUT R134, R0.reuse, 0x50, RZ, 0xfc, !PT ;  /* 0x0000005000867812 */ /* 0x040fe200078efcff */
[----:B------:R-:W-:Y:S01]  /*0d00*/  IMAD.MOV R6, RZ, RZ, -R6 ;  /* 0x000000ffff067224 */ /* 0x000fe200078e0a06 */
[----:B------:R-:W-:Y:S01]  /*0d10*/  LOP3.LUT R131, R0, 0x44, RZ, 0xfc, !PT ;  /* 0x0000004400837812 */ /* 0x000fe200078efcff */
[----:B------:R-:W-:Y:S01]  /*0d20*/  IMAD.HI.U32 R10, R8, R15, RZ ;  /* 0x0000000f080a7227 */ /* 0x000fe200078e00ff */
[----:B------:R-:W-:Y:S02]  /*0d30*/  ISETP.GT.U32.AND P6, PT, R4, R9, PT ;  /* 0x000000090400720c */ /* 0x000fe40003fc4070 */
[C---:B------:R-:W-:Y:S01]  /*0d40*/  LOP3.LUT R128, R0.reuse, 0x34, RZ, 0xfc, !PT ;  /* 0x0000003400807812 */ /* 0x040fe200078efcff */
[----:B------:R-:W-:Y:S01]  /*0d50*/  @!P5 IMAD.IADD R7, R7, 0x1, -R4 ;  /* 0x000000010707d824 */ /* 0x000fe200078e0a04 */
[----:B------:R-:W-:Y:S01]  /*0d60*/  LOP3.LUT R130, R0, 0x40, RZ, 0xfc, !PT ;  /* 0x0000004000827812 */ /* 0x000fe200078efcff */
[----:B------:R-:W-:Y:S01]  /*0d70*/  IMAD R11, R4, R6, R13 ;  /* 0x00000006040b7224 */ /* 0x000fe200078e020d */
[----:B------:R-:W-:Y:S01]  /*0d80*/  LOP3.LUT R127, R0, 0x30, RZ, 0xfc, !PT ;  /* 0x00000030007f7812 */ /* 0x000fe200078efcff */
[----:B------:R-:W-:Y:S01]  /*0d90*/  IMAD.HI.U32 R6, R8, R17, RZ ;  /* 0x0000001108067227 */ /* 0x000fe200078e00ff */
[----:B------:R-:W-:-:S02]  /*0da0*/  ISETP.GT.U32.AND P5, PT, R4, R7, PT ;  /* 0x000000070400720c */ /* 0x000fc40003fa4070 */
[----:B------:R-:W-:Y:S01]  /*0db0*/  LOP3.LUT R129, R0, 0x38, RZ, 0xfc, !PT ;  /* 0x0000003800817812 */ /* 0x000fe200078efcff */
[----:B------:R-:W-:Y:S01]  /*0dc0*/  @!P0 IMAD.IADD R5, R5, 0x1, -R4 ;  /* 0x0000000105058824 */ /* 0x000fe200078e0a04 */
[----:B------:R-:W-:Y:S01]  /*0dd0*/  ISETP.GE.AND P0, PT, R16, RZ, PT ;  /* 0x000000ff1000720c */ /* 0x000fe20003f06270 */
[----:B------:R-:W-:Y:S01]  /*0de0*/  IMAD.MOV R12, RZ, RZ, -R6 ;  /* 0x000000ffff0c7224 */ /* 0x000fe200078e0a06 */
[----:B------:R-:W-:Y:S01]  /*0df0*/  LOP3.LUT R126, R0, 0x2c, RZ, 0xfc, !PT ;  /* 0x0000002c007e7812 */ /* 0x000fe200078efcff */
[----:B------:R-:W-:Y:S01]  /*0e00*/  @!P4 IMAD.MOV R3, RZ, RZ, -R3 ;  /* 0x000000ffff03c224 */ /* 0x000fe200078e0a03 */
[----:B------:R-:W-:Y:S01]  /*0e10*/  ISETP.GE.AND P4, PT, R14, RZ, PT ;  /* 0x000000ff0e00720c */ /* 0x000fe20003f86270 */
[----:B------:R-:W-:Y:S01]  /*0e20*/  IMAD.MOV R10, RZ, RZ, -R10 ;  /* 0x000000ffff0a7224 */ /* 0x000fe200078e0a0a */
[----:B------:R-:W-:Y:S01]  /*0e30*/  @!P3 LOP3.LUT R3, RZ, R36, RZ, 0x33, !PT ;  /* 0x00000024ff03b212 */ /* 0x000fe200078e33ff */
[----:B------:R-:W-:Y:S01]  /*0e40*/  VIADD R14, R217, 0x19 ;  /* 0x00000019d90e7836 */ /* 0x000fe20000000000 */
[C---:B------:R-:W-:Y:S01]  /*0e50*/  LOP3.LUT R125, R0.reuse, 0x28, RZ, 0xfc, !PT ;  /* 0x00000028007d7812 */ /* 0x040fe200078efcff */
[----:B------:R-:W-:Y:S01]  /*0e60*/  IMAD.MOV.U32 R6, RZ, RZ, R5 ;  /* 0x000000ffff067224 */ /* 0x000fe200078e0005 */
[----:B------:R-:W-:Y:S01]  /*0e70*/  LOP3.LUT R123, R0, 0x20, RZ, 0xfc, !PT ;  /* 0x00000020007b7812 */ /* 0x000fe200078efcff */
[----:B------:R-:W-:Y:S01]  /*0e80*/  IMAD R5, R4, R12, R17 ;  /* 0x0000000c04057224 */ /* 0x000fe200078e0211 */
[----:B------:R-:W-:Y:S01]  /*0e90*/  LOP3.LUT R121, R0, 0x18, RZ, 0xfc, !PT ;  /* 0x0000001800797812 */ /* 0x000fe200078efcff */
[C---:B------:R-:W-:Y:S01]  /*0ea0*/  IMAD R13, R4.reuse, R10, R15 ;  /* 0x0000000a040d7224 */ /* 0x040fe200078e020f */
[----:B------:R-:W-:Y:S01]  /*0eb0*/  IABS R15, R14 ;  /* 0x0000000e000f7213 */ /* 0x000fe20000000000 */
[--C-:B------:R-:W-:Y:S01]  /*0ec0*/  @!P6 IMAD.IADD R9, R9, 0x1, -R4.reuse ;  /* 0x000000010909e824 */ /* 0x100fe200078e0a04 */
[C---:B------:R-:W-:Y:S01]  /*0ed0*/  ISETP.GT.U32.AND P6, PT, R4.reuse, R11, PT ;  /* 0x0000000b0400720c */ /* 0x040fe20003fc4070 */
[----:B------:R-:W-:Y:S01]  /*0ee0*/  @!P5 IMAD.IADD R7, R7, 0x1, -R4 ;  /* 0x000000010707d824 */ /* 0x000fe200078e0a04 */
[----:B------:R-:W-:Y:S01]  /*0ef0*/  ISETP.GT.U32.AND P5, PT, R4, R5, PT ;  /* 0x000000050400720c */ /* 0x000fe20003fa4070 */
[----:B------:R-:W-:Y:S01]  /*0f00*/  IMAD.HI.U32 R10, R8, R15, RZ ;  /* 0x0000000f080a7227 */ /* 0x000fe200078e00ff */
[----:B------:R-:W-:-:S02]  /*0f10*/  ISETP.GT.U32.AND P3, PT, R4, R9, PT ;  /* 0x000000090400720c */ /* 0x000fc40003f64070 */
[----:B------:R-:W-:Y:S01]  /*0f20*/  LOP3.LUT R124, R0, 0x24, RZ, 0xfc, !PT ;  /* 0x00000024007c7812 */ /* 0x000fe200078efcff */
[----:B------:R-:W-:Y:S01]  /*0f30*/  @!P1 IMAD.MOV R6, RZ, RZ, -R6 ;  /* 0x000000ffff069224 */ /* 0x000fe200078e0a06 */
[----:B------:R-:W-:Y:S01]  /*0f40*/  ISETP.GT.U32.AND P1, PT, R4, R13, PT ;  /* 0x0000000d0400720c */ /* 0x000fe20003f24070 */
[----:B------:R-:W-:Y:S01]  /*0f50*/  IMAD.MOV R10, RZ, RZ, -R10 ;  /* 0x000000ffff0a7224 */ /* 0x000fe200078e0a0a */
[C---:B------:R-:W-:Y:S01]  /*0f60*/  LOP3.LUT R119, R0.reuse, 0x14, RZ, 0xfc, !PT ;  /* 0x0000001400777812 */ /* 0x040fe200078efcff */
[----:B------:R-:W-:Y:S01]  /*0f70*/  VIADD R16, R217, 0x18 ;  /* 0x00000018d9107836 */ /* 0x000fe20000000000 */
[----:B------:R-:W-:Y:S01]  /*0f80*/  LOP3.LUT R113, R0, 0x8, RZ, 0xfc, !PT ;  /* 0x0000000800717812 */ /* 0x000fe200078efcff */
[----:B------:R-:W-:Y:S01]  /*0f90*/  IMAD R15, R4, R10, R15 ;  /* 0x0000000a040f7224 */ /* 0x000fe200078e020f */
[----:B------:R-:W-:Y:S01]  /*0fa0*/  LOP3.LUT R117, R0, 0x10, RZ, 0xfc, !PT ;  /* 0x0000001000757812 */ /* 0x000fe200078efcff */
[----:B------:R-:W-:Y:S01]  /*0fb0*/  IMAD.MOV.U32 R10, RZ, RZ, R7 ;  /* 0x000000ffff0a7224 */ /* 0x000fe200078e0007 */
[----:B------:R-:W-:Y:S01]  /*0fc0*/  IABS R17, R16 ;  /* 0x0000001000117213 */ /* 0x000fe20000000000 */
[--C-:B------:R-:W-:Y:S01]  /*0fd0*/  @!P5 IMAD.IADD R5, R5, 0x1, -R4.reuse ;  /* 0x000000010505d824 */ /* 0x100fe200078e0a04 */
[----:B------:R-:W-:Y:S01]  /*0fe0*/  LEA.HI R236, R237, 0xfc, RZ, 0x1b ;  /* 0x000000fcedec7811 */ /* 0x000fe200078fd8ff */
[----:B------:R-:W-:Y:S01]  /*0ff0*/  @!P3 IMAD.IADD R9, R9, 0x1, -R4 ;  /* 0x000000010909b824 */ /* 0x000fe200078e0a04 */
[----:B------:R-:W-:Y:S01]  /*1000*/  ISETP.GE.AND P3, PT, R18, RZ, PT ;  /* 0x000000ff1200720c */ /* 0x000fe20003f66270 */
[----:B------:R-:W-:Y:S01]  /*1010*/  @!P2 IMAD.MOV R10, RZ, RZ, -R10 ;  /* 0x000000ffff0aa224 */ /* 0x000fe200078e0a0a */
[----:B------:R-:W-:Y:S01]  /*1020*/  ISETP.GT.U32.AND P2, PT, R4, R5, PT ;  /* 0x000000050400720c */ /* 0x000fe20003f44070 */
[----:B------:R-:W-:Y:S01]  /*1030*/  VIADD R18, R217, 0x17 ;  /* 0x00000017d9127836 */ /* 0x000fe20000000000 */
[----:B------:R-:W-:Y:S01]  /*1040*/  LEA.HI R116, R237, 0xdc, RZ, 0x1b ;  /* 0x000000dced747811 */ /* 0x000fe200078fd8ff */
[----:B------:R-:W-:Y:S01]  /*1050*/  @!P1 IMAD.IADD R13, R13, 0x1, -R4 ;  /* 0x000000010d0d9824 */ /* 0x000fe200078e0a04 */
[C---:B------:R-:W-:Y:S01]  /*1060*/  LEA.HI R234, R237.reuse, 0xbc, RZ, 0x1b ;  /* 0x000000bcedea7811 */ /* 0x040fe200078fd8ff */
[----:B------:R-:W-:Y:S01]  /*1070*/  IMAD.HI.U32 R7, R8, R17, RZ ;  /* 0x0000001108077227 */ /* 0x000fe200078e00ff */
[----:B------:R-:W-:-:S02]  /*1080*/  LEA.HI R110, R237, 0x9c, RZ, 0x1b ;  /* 0x0000009ced6e7811 */ /* 0x000fc400078fd8ff */
[C---:B------:R-:W-:Y:S01]  /*1090*/  ISETP.GT.U32.AND P5, PT, R4.reuse, R13, PT ;  /* 0x0000000d0400720c */ /* 0x040fe20003fa4070 */
[----:B------:R-:W-:Y:S01]  /*10a0*/  @!P6 IMAD.IADD R11, R11, 0x1, -R4 ;  /* 0x000000010b0be824 */ /* 0x000fe200078e0a04 */
[----:B------:R-:W-:Y:S01]  /*10b0*/  ISETP.GE.AND P6, PT, R19, RZ, PT ;  /* 0x000000ff1300720c */ /* 0x000fe20003fc6270 */
[----:B------:R-:W-:Y:S01]  /*10c0*/  IMAD.MOV R7, RZ, RZ, -R7 ;  /* 0x000000ffff077224 */ /* 0x000fe200078e0a07 */
[----:B------:R-:W-:Y:S01]  /*10d0*/  IABS R19, R18 ;  /* 0x0000001200137213 */ /* 0x000fe20000000000 */
[----:B------:R-:W-:Y:S01]  /*10e0*/  @!P4 IMAD.MOV R9, RZ, RZ, -R9 ;  /* 0x000000ffff09c224 */ /* 0x000fe200078e0a09 */
[C---:B------:R-:W-:Y:S01]  /*10f0*/  ISETP.GT.U32.AND P4, PT, R4.reuse, R15, PT ;  /* 0x0000000f0400720c */ /* 0x040fe20003f84070 */
[C---:B------:R-:W-:Y:S01]  /*1100*/  IMAD R7, R4.reuse, R7, R17 ;  /* 0x0000000704077224 */ /* 0x040fe200078e0211 */
[----:B------:R-:W-:Y:S01]  /*1110*/  ISETP.GT.U32.AND P1, PT, R4, R11, PT ;  /* 0x0000000b0400720c */ /* 0x000fe20003f24070 */
[----:B------:R-:W-:Y:S01]  /*1120*/  IMAD.HI.U32 R12, R8, R19, RZ ;  /* 0x00000013080c7227 */ /* 0x000fe200078e00ff */
[----:B------:R-:W-:-:S02]  /*1130*/  LEA.HI R232, R237, 0x7c, RZ, 0x1b ;  /* 0x0000007cede87811 */ /* 0x000fc400078fd8ff */
[----:B------:R-:W-:Y:S01]  /*1140*/  LEA.HI R230, R237, 0x3c, RZ, 0x1b ;  /* 0x0000003cede67811 */ /* 0x000fe200078fd8ff */
[----:B------:R-:W-:Y:S01]  /*1150*/  @!P2 IMAD.IADD R5, R5, 0x1, -R4 ;  /* 0x000000010505a824 */ /* 0x000fe200078e0a04 */
[----:B------:R-:W-:Y:S01]  /*1160*/  ISETP.GT.U32.AND P2, PT, R4, R7, PT ;  /* 0x000000070400720c */ /* 0x000fe20003f44070 */
[----:B------:R-:W-:Y:S01]  /*1170*/  IMAD.MOV R17, RZ, RZ, -R12 ;  /* 0x000000ffff117224 */ /* 0x000fe200078e0a0c */
[----:B------:R-:W-:Y:S01]  /*1180*/  LOP3.LUT R228, R0, 0xf8, RZ, 0xfc, !PT ;  /* 0x000000f800e47812 */ /* 0x000fe200078efcff */
[--C-:B------:R-:W-:Y:S01]  /*1190*/  @!P5 IMAD.IADD R13, R13, 0x1, -R4.reuse ;  /* 0x000000010d0dd824 */ /* 0x100fe200078e0a04 */
[----:B------:R-:W-:Y:S01]  /*11a0*/  ISETP.GE.AND P5, PT, R16, RZ, PT ;  /* 0x000000ff1000720c */ /* 0x000fe20003fa6270 */
[----:B------:R-:W-:Y:S01]  /*11b0*/  IMAD R17, R4, R17, R19 ;  /* 0x0000001104117224 */ /* 0x000fe200078e0213 */
[C---:B------:R-:W-:Y:S01]  /*11c0*/  LOP3.LUT R122, R0.reuse, 0xf4, RZ, 0xfc, !PT ;  /* 0x000000f4007a7812 */ /* 0x040fe200078efcff */
[----:B------:R-:W-:Y:S01]  /*11d0*/  @!P3 IMAD.MOV R13, RZ, RZ, -R13 ;  /* 0x000000ffff0db224 */ /* 0x000fe200078e0a0d */
[----:B------:R-:W-:Y:S01]  /*11e0*/  LOP3.LUT R226, R0, 0xf0, RZ, 0xfc, !PT ;  /* 0x000000f000e27812 */ /* 0x000fe200078efcff */
[----:B------:R-:W-:Y:S01]  /*11f0*/  @!P4 IMAD.IADD R15, R15, 0x1, -R4 ;  /* 0x000000010f0fc824 */ /* 0x000fe200078e0a04 */
[----:B------:R-:W-:Y:S01]  /*1200*/  ISETP.GT.U32.AND P3, PT, R4, R17, PT ;  /* 0x000000110400720c */ /* 0x000fe20003f64070 */
[----:B------:R-:W-:Y:S01]  /*1210*/  IMAD.HI.U32 R12, R8, R21, RZ ;  /* 0x00000015080c7227 */ /* 0x000fe200078e00ff */
[----:B------:R-:W-:-:S02]  /*1220*/  ISETP.GE.AND P4, PT, R18, RZ, PT ;  /* 0x000000ff1200720c */ /* 0x000fc40003f86270 */
[C---:B------:R-:W-:Y:S01]  /*1230*/  LOP3.LUT R120, R0.reuse, 0xec, RZ, 0xfc, !PT ;  /* 0x000000ec00787812 */ /* 0x040fe200078efcff */
[--C-:B------:R-:W-:Y:S01]  /*1240*/  @!P2 IMAD.IADD R7, R7, 0x1, -R4.reuse ;  /* 0x000000010707a824 */ /* 0x100fe200078e0a04 */
[C---:B------:R-:W-:Y:S01]  /*1250*/  LOP3.LUT R224, R0.reuse, 0xe8, RZ, 0xfc, !PT ;  /* 0x000000e800e07812 */ /* 0x040fe200078efcff */
[----:B------:R-:W-:Y:S01]  /*1260*/  VIADD R18, R217, 0x14 ;  /* 0x00000014d9127836 */ /* 0x000fe20000000000 */
[----:B------:R-:W-:Y:S01]  /*1270*/  LOP3.LUT R118, R0, 0xe4, RZ, 0xfc, !PT ;  /* 0x000000e400767812 */ /* 0x000fe200078efcff */
[----:B------:R-:W-:Y:S01]  /*1280*/  @!P1 IMAD.IADD R11, R11, 0x1, -R4 ;  /* 0x000000010b0b9824 */ /* 0x000fe200078e0a04 */
[----:B------:R-:W-:Y:S01]  /*1290*/  ISETP.GT.U32.AND P2, PT, R4, R7, PT ;  /* 0x000000070400720c */ /* 0x000fe20003f44070 */
[----:B------:R-:W-:Y:S01]  /*12a0*/  IMAD.MOV R12, RZ, RZ, -R12 ;  /* 0x000000ffff0c7224 */ /* 0x000fe200078e0a0c */
[----:B------:R-:W-:Y:S01]  /*12b0*/  ISETP.GE.AND P1, PT, R14, RZ, PT ;  /* 0x000000ff0e00720c */ /* 0x000fe20003f26270 */
[----:B------:R-:W-:Y:S01]  /*12c0*/  @!P0 IMAD.MOV R11, RZ, RZ, -R11 ;  /* 0x000000ffff0b8224 */ /* 0x000fe200078e0a0b */
[----:B------:R-:W-:Y:S01]  /*12d0*/  IABS R14, R18 ;  /* 0x00000012000e7213 */ /* 0x000fe20000000000 */
[----:B------:R-:W-:Y:S01]  /*12e0*/  VIADD R16, R217, 0x15 ;  /* 0x00000015d9107836 */ /* 0x000fe20000000000 */
[----:B------:R-:W-:Y:S01]  /*12f0*/  ISETP.GT.U32.AND P0, PT, R4, R15, PT ;  /* 0x0000000f0400720c */ /* 0x000fe20003f04070 */
[----:B------:R-:W-:Y:S01]  /*1300*/  @!P3 IMAD.IADD R17, R17, 0x1, -R4 ;  /* 0x000000011111b824 */ /* 0x000fe200078e0a04 */
[----:B------:R-:W-:Y:S01]  /*1310*/  LOP3.LUT R222, R0, 0xe0, RZ, 0xfc, !PT ;  /* 0x000000e000de7812 */ /* 0x000fe200078efcff */
[C---:B------:R-:W-:Y:S01]  /*1320*/  IMAD R19, R4.reuse, R12, R21 ;  /* 0x0000000c04137224 */ /* 0x040fe200078e0215 */
[----:B------:R-:W-:Y:S01]  /*1330*/  IABS R23, R16 ;  /* 0x0000001000177213 */ /* 0x000fe20000000000 */
[----:B------:R-:W-:Y:S01]  /*1340*/  IMAD.MOV.U32 R21, RZ, RZ, R14 ;  /* 0x000000ffff157224 */ /* 0x000fe200078e000e */
[----:B------:R-:W-:Y:S01]  /*1350*/  ISETP.GT.U32.AND P3, PT, R4, R17, PT ;  /* 0x000000110400720c */ /* 0x000fe20003f64070 */
[----:B------:R-:W-:Y:S01]  /*1360*/  IMAD.MOV.U32 R12, RZ, RZ, R5 ;  /* 0x000000ffff0c7224 */ /* 0x000fe200078e0005 */
[----:B------:R-:W-:Y:S01]  /*1370*/  LOP3.LUT R114, R0, 0xd8, RZ, 0xfc, !PT ;  /* 0x000000d800727812 */ /* 0x000fe200078efcff */
[----:B------:R-:W-:Y:S01]  /*1380*/  IMAD.HI.U32 R5, R8, R21, RZ ;  /* 0x0000001508057227 */ /* 0x000fe200078e00ff */
[----:B------:R-:W-:-:S02]  /*1390*/  LOP3.LUT R220, R0, 0xd4, RZ, 0xfc, !PT ;  /* 0x000000d400dc7812 */ /* 0x000fc400078efcff */
[----:B------:R-:W-:Y:S01]  /*13a0*/  LOP3.LUT R112, R0, 0xd0, RZ, 0xfc, !PT ;  /* 0x000000d000707812 */ /* 0x000fe200078efcff */
[--C-:B------:R-:W-:Y:S01]  /*13b0*/  @!P2 IMAD.IADD R7, R7, 0x1, -R4.reuse ;  /* 0x000000010707a824 */ /* 0x100fe200078e0a04 */
[----:B------:R-:W-:Y:S01]  /*13c0*/  ISETP.GE.AND P2, PT, R16, RZ, PT ;  /* 0x000000ff1000720c */ /* 0x000fe20003f46270 */
[----:B------:R-:W-:Y:S01]  /*13d0*/  IMAD.HI.U32 R14, R8, R23, RZ ;  /* 0x00000017080e7227 */ /* 0x000fe200078e00ff */
[C---:B------:R-:W-:Y:S02]  /*13e0*/  LOP3.LUT R218, R0.reuse, 0xcc, RZ, 0xfc, !PT ;  /* 0x000000cc00da7812 */ /* 0x040fe400078efcff */
[C---:B------:R-:W-:Y:S01]  /*13f0*/  LOP3.LUT R111, R0.reuse, 0x4, RZ, 0xfc, !PT ;  /* 0x00000004006f7812 */ /* 0x040fe200078efcff */
[----:B------:R-:W-:Y:S01]  /*1400*/  IMAD.MOV R16, RZ, RZ, -R5 ;  /* 0x000000ffff107224 */ /* 0x000fe200078e0a05 */
[----:B------:R-:W-:Y:S01]  /*1410*/  LOP3.LUT R115, R0, 0xc, RZ, 0xfc, !PT ;  /* 0x0000000c00737812 */ /* 0x000fe200078efcff */
[----:B------:R-:W-:Y:S01]  /*1420*/  @!P0 IMAD.IADD R15, R15, 0x1, -R4 ;  /* 0x000000010f0f8824 */ /* 0x000fe200078e0a04 */
[----:B------:R-:W-:Y:S01]  /*1430*/  ISETP.GE.AND P0, PT, R20, RZ, PT ;  /* 0x000000ff1400720c */ /* 0x000fe20003f06270 */
[----:B------:R-:W-:-:S02]  /*1440*/  IMAD.MOV R14, RZ, RZ, -R14 ;  /* 0x000000ffff0e7224 */ /* 0x000fc400078e0a0e */
[----:B------:R-:W-:Y:S02]  /*1450*/  VIADD R20, R217, 0x13 ;  /* 0x00000013d9147836 */ /* 0x000fe40000000000 */
[C---:B------:R-:W-:Y:S02]  /*1460*/  IMAD R21, R4.reuse, R16, R21 ;  /* 0x0000001004157224 */ /* 0x040fe400078e0215 */
[C---:B------:R-:W-:Y:S01]  /*1470*/  IMAD R5, R4.reuse, R14, R23 ;  /* 0x0000000e04057224 */ /* 0x040fe200078e0217 */
[----:B------:R-:W-:Y:S01]  /*1480*/  IABS R23, R20 ;  /* 0x0000001400177213 */ /* 0x000fe20000000000 */
[----:B------:R-:W-:Y:S01]  /*1490*/  @!P3 IMAD.IADD R17, R17, 0x1, -R4 ;  /* 0x000000011111b824 */ /* 0x000fe200078e0a04 */
[C---:B------:R-:W-:Y:S01]  /*14a0*/  ISETP.GT.U32.AND P3, PT, R4.reuse, R21, PT ;  /* 0x000000150400720c */ /* 0x040fe20003f64070 */
[----:B------:R-:W-:Y:S01]  /*14b0*/  @!P6 IMAD.MOV R12, RZ, RZ, -R12 ;  /* 0x000000ffff0ce224 */ /* 0x000fe200078e0a0c */
[----:B------:R-:W-:Y:S01]  /*14c0*/  ISETP.GT.U32.AND P6, PT, R4, R19, PT ;  /* 0x000000130400720c */ /* 0x000fe20003fc4070 */
[----:B------:R-:W-:-:S02]  /*14d0*/  IMAD.MOV.U32 R14, RZ, RZ, R7 ;  /* 0x000000ffff0e7224 */ /* 0x000fc400078e0007 */
[----:B------:R-:W-:-:S04]  /*14e0*/  IMAD.HI.U32 R7, R8, R23, RZ ;  /* 0x0000001708077227 */ /* 0x000fc800078e00ff */
[----:B------:R-:W-:-:S04]  /*14f0*/  IMAD.HI.U32 R16, R8, R25, RZ ;  /* 0x0000001908107227 */ /* 0x000fc800078e00ff */
[----:B------:R-:W-:Y:S01]  /*1500*/  @!P5 IMAD.MOV R14, RZ, RZ, -R14 ;  /* 0x000000ffff0ed224 */ /* 0x000fe200078e0a0e */
[----:B------:R-:W-:Y:S01]  /*1510*/  ISETP.GE.AND P5, PT, R18, RZ, PT ;  /* 0x000000ff1200720c */ /* 0x000fe20003fa6270 */
[----:B------:R-:W-:Y:S01]  /*1520*/  IMAD.MOV R7, RZ, RZ, -R7 ;  /* 0x000000ffff077224 */ /* 0x000fe200078e0a07 */
[----:B------:R-:W-:Y:S01]  /*1530*/  IABS R18, R24 ;  /* 0x0000001800127213 */ /* 0x000fe20000000000 */
[----:B------:R-:W-:Y:S02]  /*1540*/  IMAD.MOV R16, RZ, RZ, -R16 ;  /* 0x000000ffff107224 */ /* 0x000fe400078e0a10 */
[C---:B------:R-:W-:Y:S02]  /*1550*/  IMAD R7, R4.reuse, R7, R23 ;  /* 0x0000000704077224 */ /* 0x040fe400078e0217 */
[----:B------:R-:W-:Y:S02]  /*1560*/  @!P3 IMAD.IADD R21, R21, 0x1, -R4 ;  /* 0x000000011515b824 */ /* 0x000fe400078e0a04 */
[----:B------:R-:W-:Y:S01]  /*1570*/  @!P1 IMAD.MOV R15, RZ, RZ, -R15 ;  /* 0x000000ffff0f9224 */ /* 0x000fe200078e0a0f */
[C---:B------:R-:W-:Y:S01]  /*1580*/  ISETP.GT.U32.AND P1, PT, R4.reuse, R5, PT ;  /* 0x000000050400720c */ /* 0x040fe20003f24070 */
[C---:B------:R-:W-:Y:S01]  /*1590*/  IMAD R23, R4.reuse, R16, R25 ;  /* 0x0000001004177224 */ /* 0x040fe200078e0219 */
[----:B------:R-:W-:Y:S01]  /*15a0*/  ISETP.GT.U32.AND P3, PT, R4, R21, PT ;  /* 0x000000150400720c */ /* 0x000fe20003f64070 */
[----:B------:R-:W-:-:S02]  /*15b0*/  IMAD.MOV.U32 R25, RZ, RZ, R18 ;  /* 0x000000ffff197224 */ /* 0x000fc400078e0012 */
[----:B------:R-:W-:Y:S02]  /*15c0*/  @!P6 IMAD.IADD R19, R19, 0x1, -R4 ;  /* 0x000000011313e824 */ /* 0x000fe400078e0a04 */
[----:B------:R-:W-:-:S03]  /*15d0*/  IMAD.HI.U32 R16, R8, R25, RZ ;  /* 0x0000001908107227 */ /* 0x000fc600078e00ff */
[C---:B------:R-:W-:Y:S01]  /*15e0*/  ISETP.GT.U32.AND P6, PT, R4.reuse, R19, PT ;  /* 0x000000130400720c */ /* 0x040fe20003fc4070 */
[----:B------:R-:W-:Y:S02]  /*15f0*/  IMAD.MOV R16, RZ, RZ, -R16 ;  /* 0x000000ffff107224 */ /* 0x000fe400078e0a10 */
[--C-:B------:R-:W-:Y:S02]  /*1600*/  @!P1 IMAD.IADD R5, R5, 0x1, -R4.reuse ;  /* 0x0000000105059824 */ /* 0x100fe400078e0a04 */
[C---:B------:R-:W-:Y:S02]  /*1610*/  IMAD R25, R4.reuse, R16, R25 ;  /* 0x0000001004197224 */ /* 0x040fe400078e0219 */
[----:B------:R-:W-:Y:S01]  /*1620*/  @!P3 IMAD.IADD R21, R21, 0x1, -R4 ;  /* 0x000000011515b824 */ /* 0x000fe200078e0a04 */
[----:B------:R-:W-:Y:S01]  /*1630*/  ISETP.GT.U32.AND P1, PT, R4, R5, PT ;  /* 0x000000050400720c */ /* 0x000fe20003f24070 */
[----:B------:R-:W-:Y:S01]  /*1640*/  IMAD.HI.U32 R16, R8, R27, RZ ;  /* 0x0000001b08107227 */ /* 0x000fe200078e00ff */
[----:B------:R-:W-:-:S03]  /*1650*/  ISETP.GT.U32.AND P3, PT, R4, R25, PT ;  /* 0x000000190400720c */ /* 0x000fc60003f64070 */
[----:B------:R-:W-:Y:S01]  /*1660*/  @!P6 IMAD.IADD R19, R19, 0x1, -R4 ;  /* 0x000000011313e824 */ /* 0x000fe200078e0a04 */
[----:B------:R-:W-:Y:S01]  /*1670*/  ISETP.GE.AND P6, PT, R20, RZ, PT ;  /* 0x000000ff1400720c */ /* 0x000fe20003fc6270 */
[----:B------:R-:W-:Y:S02]  /*1680*/  IMAD.MOV R16, RZ, RZ, -R16 ;  /* 0x000000ffff107224 */ /* 0x000fe400078e0a10 */
[----:B------:R-:W-:Y:S01]  /*1690*/  @!P0 IMAD.MOV R19, RZ, RZ, -R19 ;  /* 0x000000ffff138224 */ /* 0x000fe200078e0a13 */
[----:B------:R-:W-:Y:S01]  /*16a0*/  ISETP.GE.AND P0, PT, R22, RZ, PT ;  /* 0x000000ff1600720c */ /* 0x000fe20003f06270 */
[----:B------:R-:W-:Y:S02]  /*16b0*/  VIADD R22, R217, 0xf ;  /* 0x0000000fd9167836 */ /* 0x000fe40000000000 */
[--C-:B------:R-:W-:Y:S01]  /*16c0*/  @!P1 IMAD.IADD R5, R5, 0x1, -R4.reuse ;  /* 0x0000000105059824 */ /* 0x100fe200078e0a04 */
[C---:B------:R-:W-:Y:S01]  /*16d0*/  ISETP.GT.U32.AND P1, PT, R4.reuse, R23, PT ;  /* 0x000000170400720c */ /* 0x040fe20003f24070 */
[----:B------:R-:W-:Y:S01]  /*16e0*/  @!P3 IMAD.IADD R25, R25, 0x1, -R4 ;  /* 0x000000011919b824 */ /* 0x000fe200078e0a04 */
[----:B------:R-:W-:Y:S01]  /*16f0*/  IABS R29, R22 ;  /* 0x00000016001d7213 */ /* 0x000fe20000000000 */
[----:B------:R-:W-:-:S02]  /*1700*/  IMAD R27, R4, R16, R27 ;  /* 0x00000010041b7224 */ /* 0x000fc400078e021b */
[----:B------:R-:W-:Y:S01]  /*1710*/  IMAD.MOV.U32 R16, RZ, RZ, R5 ;  /* 0x000000ffff107224 */ /* 0x000fe200078e0005 */
[----:B------:R-:W-:Y:S01]  /*1720*/  ISETP.GT.U32.AND P3, PT, R4, R25, PT ;  /* 0x000000190400720c */ /* 0x000fe20003f64070 */
[----:B------:R-:W-:-:S04]  /*1730*/  IMAD.HI.U32 R5, R8, R29, RZ ;  /* 0x0000001d08057227 */ /* 0x000fc800078e00ff */
[----:B------:R-:W-:Y:S01]  /*1740*/  @!P4 IMAD.MOV R17, RZ, RZ, -R17 ;  /* 0x000000ffff11c224 */ /* 0x000fe200078e0a11 */
[----:B------:R-:W-:Y:S01]  /*1750*/  ISETP.GT.U32.AND P4, PT, R4, R7, PT ;  /* 0x000000070400720c */ /* 0x000fe20003f84070 */
[----:B------:R-:W-:Y:S02]  /*1760*/  IMAD.MOV R5, RZ, RZ, -R5 ;  /* 0x000000ffff057224 */ /* 0x000fe400078e0a05 */
[----:B------:R-:W-:-:S04]  /*1770*/  IMAD.HI.U32 R20, R8, R31, RZ ;  /* 0x0000001f08147227 */ /* 0x000fc800078e00ff */
[C---:B------:R-:W-:Y:S02]  /*1780*/  IMAD R5, R4.reuse, R5, R29 ;  /* 0x0000000504057224 */ /* 0x040fe400078e021d */
[----:B------:R-:W-:Y:S02]  /*1790*/  @!P3 IMAD.IADD R25, R25, 0x1, -R4 ;  /* 0x000000011919b824 */ /* 0x000fe400078e0a04 */
[----:B------:R-:W-:Y:S01]  /*17a0*/  IMAD.MOV R20, RZ, RZ, -R20 ;  /* 0x000000ffff147224 */ /* 0x000fe200078e0a14 */
[----:B------:R-:W-:Y:S01]  /*17b0*/  ISETP.GT.U32.AND P3, PT, R4, R5, PT ;  /* 0x000000050400720c */ /* 0x000fe20003f64070 */
[--C-:B------:R-:W-:Y:S02]  /*17c0*/  @!P4 IMAD.IADD R7, R7, 0x1, -R4.reuse ;  /* 0x000000010707c824 */ /* 0x100fe400078e0a04 */
[----:B------:R-:W-:Y:S01]  /*17d0*/  @!P1 IMAD.IADD R23, R23, 0x1, -R4 ;  /* 0x0000000117179824 */ /* 0x000fe200078e0a04 */
[----:B------:R-:W-:Y:S01]  /*17e0*/  ISETP.GE.AND P1, PT, R24, RZ, PT ;  /* 0x000000ff1800720c */ /* 0x000fe20003f26270 */
[----:B------:R-:W-:Y:S01]  /*17f0*/  @!P2 IMAD.MOV R16, RZ, RZ, -R16 ;  /* 0x000000ffff10a224 */ /* 0x000fe200078e0a10 */
[C---:B------:R-:W-:Y:S01]  /*1800*/  ISETP.GT.U32.AND P4, PT, R4.reuse, R7, PT ;  /* 0x000000070400720c */ /* 0x040fe20003f84070 */
[----:B------:R-:W-:Y:S01]  /*1810*/  @!P5 IMAD.MOV R21, RZ, RZ, -R21 ;  /* 0x000000ffff15d224 */ /* 0x000fe200078e0a15 */
[----:B------:R-:W-:Y:S01]  /*1820*/  ISETP.GT.U32.AND P2, PT, R4, R23, PT ;  /* 0x000000170400720c */ /* 0x000fe20003f44070 */
[----:B------:R-:W-:Y:S01]  /*1830*/  VIADD R24, R217, 0xb ;  /* 0x0000000bd9187836 */ /* 0x000fe20000000000 */
[----:B------:R-:W-:Y:S01]  /*1840*/  ISETP.GE.AND P5, PT, R26, RZ, PT ;  /* 0x000000ff1a00720c */ /* 0x000fe20003fa6270 */
[----:B------:R-:W-:-:S03]  /*1850*/  IMAD.HI.U32 R26, R8, R35, RZ ;  /* 0x00000023081a7227 */ /* 0x000fc600078e00ff */
[----:B------:R-:W-:Y:S01]  /*1860*/  IABS R33, R24 ;  /* 0x0000001800217213 */ /* 0x000fe20000000000 */
[--C-:B------:R-:W-:Y:S02]  /*1870*/  @!P3 IMAD.IADD R5, R5, 0x1, -R4.reuse ;  /* 0x000000010505b824 */ /* 0x100fe400078e0a04 */
[----:B------:R-:W-:Y:S02]  /*1880*/  @!P1 IMAD.MOV R25, RZ, RZ, -R25 ;  /* 0x000000ffff199224 */ /* 0x000fe400078e0a19 */
[--C-:B------:R-:W-:Y:S01]  /*1890*/  @!P4 IMAD.IADD R7, R7, 0x1, -R4.reuse ;  /* 0x000000010707c824 */ /* 0x100fe200078e0a04 */
[C---:B------:R-:W-:Y:S01]  /*18a0*/  ISETP.GT.U32.AND P3, PT, R4.reuse, R5, PT ;  /* 0x000000050400720c */ /* 0x040fe20003f64070 */
[----:B------:R-:W-:Y:S01]  /*18b0*/  @!P2 IMAD.IADD R23, R23, 0x1, -R4 ;  /* 0x000000011717a824 */ /* 0x000fe200078e0a04 */
[----:B------:R-:W-:Y:S01]  /*18c0*/  ISETP.GT.U32.AND P4, PT, R4, R27, PT ;  /* 0x0000001b0400720c */ /* 0x000fe20003f84070 */
[----:B------:R-:W-:Y:S01]  /*18d0*/  IMAD.MOV.U32 R18, RZ, RZ, R7 ;  /* 0x000000ffff127224 */ /* 0x000fe200078e0007 */
[----:B------:R-:W-:Y:S01]  /*18e0*/  ISETP.GE.AND P2, PT, R28, RZ, PT ;  /* 0x000000ff1c00720c */ /* 0x000fe20003f46270 */
[----:B------:R-:W-:-:S02]  /*18f0*/  IMAD R7, R4, R20, R31 ;  /* 0x0000001404077224 */ /* 0x000fc400078e021f */
[----:B------:R-:W-:Y:S02]  /*1900*/  VIADD R20, R217, 0xd ;  /* 0x0000000dd9147836 */ /* 0x000fe40000000000 */
[----:B------:R-:W-:Y:S02]  /*1910*/  @!P0 IMAD.MOV R23, RZ, RZ, -R23 ;  /* 0x000000ffff178224 */ /* 0x000fe400078e0a17 */
[----:B------:R-:W-:Y:S01]  /*1920*/  @!P6 IMAD.MOV R18, RZ, RZ, -R18 ;  /* 0x000000ffff12e224 */ /* 0x000fe200078e0a12 */
[----:B------:R-:W-:Y:S01]  /*1930*/  IABS R29, R20 ;  /* 0x00000014001d7213 */ /* 0x000fe20000000000 */
[----:B------:R-:W-:Y:S01]  /*1940*/  @!P3 IMAD.IADD R5, R5, 0x1, -R4 ;  /* 0x000000010505b824 */ /* 0x000fe200078e0a04 */
[----:B------:R-:W-:Y:S01]  /*1950*/  ISETP.GT.U32.AND P3, PT, R4, R7, PT ;  /* 0x000000070400720c */ /* 0x000fe20003f64070 */
[----:B------:R-:W-:Y:S01]  /*1960*/  IMAD.HI.U32 R28, R8, R39, RZ ;  /* 0x00000027081c7227 */ /* 0x000fe200078e00ff */
[----:B------:R-:W-:Y:S02]  /*1970*/  ISETP.GE.AND P0, PT, R20, RZ, PT ;  /* 0x000000ff1400720c */ /* 0x000fe40003f06270 */
[----:B------:R-:W-:Y:S01]  /*1980*/  ISETP.GE.AND P6, PT, R22, RZ, PT ;  /* 0x000000ff1600720c */ /* 0x000fe20003fc6270 */
[----:B------:R-:W-:-:S04]  /*1990*/  IMAD.HI.U32 R20, R8, R29, RZ ;  /* 0x0000001d08147227 */ /* 0x000fc800078e00ff */
[----:B------:R-:W-:Y:S02]  /*19a0*/  VIADD R22, R217, 0xc ;  /* 0x0000000cd9167836 */ /* 0x000fe40000000000 */
[----:B------:R-:W-:Y:S02]  /*19b0*/  IMAD.MOV R20, RZ, RZ, -R20 ;  /* 0x000000ffff147224 */ /* 0x000fe400078e0a14 */
[----:B------:R-:W-:Y:S01]  /*19c0*/  @!P3 IMAD.IADD R7, R7, 0x1, -R4 ;  /* 0x000000010707b824 */ /* 0x000fe200078e0a04 */
[----:B------:R-:W-:Y:S01]  /*19d0*/  IABS R31, R22 ;  /* 0x00000016001f7213 */ /* 0x000fe20000000000 */
[----:B------:R-:W-:Y:S01]  /*19e0*/  IMAD R29, R4, R20, R29 ;  /* 0x00000014041d7224 */ /* 0x000fe200078e021d */
[----:B------:R-:W-:Y:S01]  /*19f0*/  ISETP.GE.AND P1, PT, R22, RZ, PT ;  /* 0x000000ff1600720c */ /* 0x000fe20003f26270 */
[----:B------:R-:W-:Y:S01]  /*1a00*/  IMAD.MOV R28, RZ, RZ, -R28 ;  /* 0x000000ffff1c7224 */ /* 0x000fe200078e0a1c */
[----:B------:R-:W-:Y:S01]  /*1a10*/  ISETP.GT.U32.AND P3, PT, R4, R7, PT ;  /* 0x000000070400720c */ /* 0x000fe20003f64070 */
[----:B------:R-:W-:-:S04]  /*1a20*/  IMAD.HI.U32 R22, R8, R31, RZ ;  /* 0x0000001f08167227 */ /* 0x000fc800078e00ff */
[----:B------:R-:W-:Y:S02]  /*1a30*/  @!P4 IMAD.IADD R27, R27, 0x1, -R4 ;  /* 0x000000011b1bc824 */ /* 0x000fe400078e0a04 */
[----:B------:R-:W-:Y:S02]  /*1a40*/  IMAD.MOV R22, RZ, RZ, -R22 ;  /* 0x000000ffff167224 */ /* 0x000fe400078e0a16 */
[C---:B------:R-:W-:Y:S01]  /*1a50*/  IMAD R39, R4.reuse, R28, R39 ;  /* 0x0000001c04277224 */ /* 0x040fe200078e0227 */
[C---:B------:R-:W-:Y:S01]  /*1a60*/  ISETP.GT.U32.AND P4, PT, R4.reuse, R27, PT ;  /* 0x0000001b0400720c */ /* 0x040fe20003f84070 */
[----:B------:R-:W-:Y:S02]  /*1a70*/  VIADD R28, R217, 0x8 ;  /* 0x00000008d91c7836 */ /* 0x000fe40000000000 */
[----:B------:R-:W-:Y:S01]  /*1a80*/  @!P3 IMAD.IADD R7, R7, 0x1, -R4 ;  /* 0x000000010707b824 */ /* 0x000fe200078e0a04 */
[C---:B------:R-:W-:Y:S01]  /*1a90*/  ISETP.GT.U32.AND P3, PT, R4.reuse, R29, PT ;  /* 0x0000001d0400720c */ /* 0x040fe20003f64070 */
[----:B------:R-:W-:Y:S01]  /*1aa0*/  IMAD R31, R4, R22, R31 ;  /* 0x00000016041f7224 */ /* 0x000fe200078e021f */
[----:B------:R-:W-:Y:S01]  /*1ab0*/  IABS R41, R28 ;  /* 0x0000001c00297213 */ /* 0x000fe20000000000 */
[----:B------:R-:W-:-:S02]  /*1ac0*/  IMAD.MOV R26, RZ, RZ, -R26 ;  /* 0x000000ffff1a7224 */ /* 0x000fc400078e0a1a */
[----:B------:R-:W-:-:S04]  /*1ad0*/  IMAD.HI.U32 R22, R8, R43, RZ ;  /* 0x0000002b08167227 */ /* 0x000fc800078e00ff */
[----:B------:R-:W-:-:S04]  /*1ae0*/  IMAD.HI.U32 R20, R8, R41, RZ ;  /* 0x0000002908147227 */ /* 0x000fc800078e00ff */
[--C-:B------:R-:W-:Y:S01]  /*1af0*/  @!P3 IMAD.IADD R29, R29, 0x1, -R4.reuse ;  /* 0x000000011d1db824 */ /* 0x100fe200078e0a04 */
[C---:B------:R-:W-:Y:S01]  /*1b00*/  ISETP.GT.U32.AND P3, PT, R4.reuse, R31, PT ;  /* 0x0000001f0400720c */ /* 0x040fe20003f64070 */
[----:B------:R-:W-:Y:S02]  /*1b10*/  IMAD R35, R4, R26, R35 ;  /* 0x0000001a04237224 */ /* 0x000fe400078e0223 */
[----:B------:R-:W-:Y:S01]  /*1b20*/  @!P4 IMAD.IADD R27, R27, 0x1, -R4 ;  /* 0x000000011b1bc824 */ /* 0x000fe200078e0a04 */
[----:B------:R-:W-:Y:S01]  /*1b30*/  ISETP.GE.AND P4, PT, R24, RZ, PT ;  /* 0x000000ff1800720c */ /* 0x000fe20003f86270 */
[----:B------:R-:W-:Y:S02]  /*1b40*/  IMAD.MOV R26, RZ, RZ, -R20 ;  /* 0x000000ffff1a7224 */ /* 0x000fe400078e0a14 */
[----:B------:R-:W-:-:S04]  /*1b50*/  IMAD.HI.U32 R20, R8, R47, RZ ;  /* 0x0000002f08147227 */ /* 0x000fc800078e00ff */
[----:B------:R-:W-:-:S04]  /*1b60*/  IMAD.HI.U32 R24, R8, R33, RZ ;  /* 0x0000002108187227 */ /* 0x000fc800078e00ff */
[----:B------:R-:W-:Y:S02]  /*1b70*/  IMAD.MOV R22, RZ, RZ, -R22 ;  /* 0x000000ffff167224 */ /* 0x000fe400078e0a16 */
[----:B------:R-:W-:Y:S02]  /*1b80*/  IMAD.MOV R20, RZ, RZ, -R20 ;  /* 0x000000ffff147224 */ /* 0x000fe400078e0a14 */
[----:B------:R-:W-:Y:S02]  /*1b90*/  IMAD.MOV R24, RZ, RZ, -R24 ;  /* 0x000000ffff187224 */ /* 0x000fe400078e0a18 */
[----:B------:R-:W-:Y:S02]  /*1ba0*/  @!P3 IMAD.IADD R31, R31, 0x1, -R4 ;  /* 0x000000011f1fb824 */ /* 0x000fe400078e0a04 */
[C---:B------:R-:W-:Y:S02]  /*1bb0*/  IMAD R43, R4.reuse, R22, R43 ;  /* 0x00000016042b7224 */ /* 0x040fe400078e022b */
[C---:B------:R-:W-:Y:S01]  /*1bc0*/  IMAD R47, R4.reuse, R20, R47 ;  /* 0x00000014042f7224 */ /* 0x040fe200078e022f */
[C---:B------:R-:W-:Y:S01]  /*1bd0*/  ISETP.GT.U32.AND P3, PT, R4.reuse, R31, PT ;  /* 0x0000001f0400720c */ /* 0x040fe20003f64070 */
[----:B------:R-:W-:-:S02]  /*1be0*/  IMAD R33, R4, R24, R33 ;  /* 0x0000001804217224 */ /* 0x000fc400078e0221 */
[----:B------:R-:W-:-:S04]  /*1bf0*/  IMAD.HI.U32 R22, R8, R49, RZ ;  /* 0x0000003108167227 */ /* 0x000fc800078e00ff */
[----:B------:R-:W-:Y:S02]  /*1c00*/  IMAD.MOV.U32 R20, RZ, RZ, R5 ;  /* 0x000000ffff147224 */ /* 0x000fe400078e0005 */
[----:B------:R-:W-:Y:S01]  /*1c10*/  @!P5 IMAD.MOV R27, RZ, RZ, -R27 ;  /* 0x000000ffff1bd224 */ /* 0x000fe200078e0a1b */
[C---:B------:R-:W-:Y:S01]  /*1c20*/  ISETP.GT.U32.AND P5, PT, R4.reuse, R29, PT ;  /* 0x0000001d0400720c */ /* 0x040fe20003fa4070 */
[----:B------:R-:W-:Y:S02]  /*1c30*/  IMAD.MOV R22, RZ, RZ, -R22 ;  /* 0x000000ffff167224 */ /* 0x000fe400078e0a16 */
[----:B------:R-:W-:Y:S01]  /*1c40*/  @!P6 IMAD.MOV R20, RZ, RZ, -R20 ;  /* 0x000000ffff14e224 */ /* 0x000fe200078e0a14 */
[C---:B------:R-:W-:Y:S01]  /*1c50*/  ISETP.GT.U32.AND P6, PT, R4.reuse, R33, PT ;  /* 0x000000210400720c */ /* 0x040fe20003fc4070 */
[----:B------:R-:W-:Y:S02]  /*1c60*/  VIADD R36, R217, 0x6 ;  /* 0x00000006d9247836 */ /* 0x000fe40000000000 */
[----:B------:R-:W-:-:S02]  /*1c70*/  IMAD R49, R4, R22, R49 ;  /* 0x0000001604317224 */ /* 0x000fc400078e0231 */
[----:B------:R-:W-:Y:S01]  /*1c80*/  IMAD.MOV.U32 R22, RZ, RZ, R7 ;  /* 0x000000ffff167224 */ /* 0x000fe200078e0007 */
[----:B------:R-:W-:Y:S01]  /*1c90*/  IABS R45, R36 ;  /* 0x00000024002d7213 */ /* 0x000fe20000000000 */
[C---:B------:R-:W-:Y:S01]  /*1ca0*/  IMAD R41, R4.reuse, R26, R41 ;  /* 0x0000001a04297224 */ /* 0x040fe200078e0229 */
[----:B------:R-:W-:Y:S01]  /*1cb0*/  LOP3.LUT R7, RZ, R37, RZ, 0x33, !PT ;  /* 0x00000025ff077212 */ /* 0x000fe200078e33ff */
[----:B------:R-:W-:Y:S01]  /*1cc0*/  @!P2 IMAD.MOV R22, RZ, RZ, -R22 ;  /* 0x000000ffff16a224 */ /* 0x000fe200078e0a16 */
[C---:B------:R-:W-:Y:S01]  /*1cd0*/  ISETP.GT.U32.AND P2, PT, R4.reuse, R35, PT ;  /* 0x000000230400720c */ /* 0x040fe20003f44070 */
[----:B------:R-:W-:Y:S01]  /*1ce0*/  @!P3 IMAD.IADD R31, R31, 0x1, -R4 ;  /* 0x000000011f1fb824 */ /* 0x000fe200078e0a04 */
[----:B------:R-:W-:Y:S01]  /*1cf0*/  ISETP.GT.U32.AND P3, PT, R4, R41, PT ;  /* 0x000000290400720c */ /* 0x000fe20003f64070 */
[----:B------:R-:W-:-:S04]  /*1d00*/  IMAD.HI.U32 R24, R8, R45, RZ ;  /* 0x0000002d08187227 */ /* 0x000fc800078e00ff */
[--C-:B------:R-:W-:Y:S01]  /*1d10*/  @!P5 IMAD.IADD R29, R29, 0x1, -R4.reuse ;  /* 0x000000011d1dd824 */ /* 0x100fe200078e0a04 */
[C---:B------:R-:W-:Y:S01]  /*1d20*/  ISETP.GT.U32.AND P5, PT, R4.reuse, R39, PT ;  /* 0x000000270400720c */ /* 0x040fe20003fa4070 */
[----:B------:R-:W-:Y:S01]  /*1d30*/  @!P6 IMAD.IADD R33, R33, 0x1, -R4 ;  /* 0x000000012121e824 */ /* 0x000fe200078e0a04 */
[C---:B------:R-:W-:Y:S01]  /*1d40*/  ISETP.GT.U32.AND P6, PT, R4.reuse, R43, PT ;  /* 0x0000002b0400720c */ /* 0x040fe20003fc4070 */
[----:B------:R-:W-:Y:S02]  /*1d50*/  IMAD.MOV R24, RZ, RZ, -R24 ;  /* 0x000000ffff187224 */ /* 0x000fe400078e0a18 */
[----:B------:R-:W-:Y:S02]  /*1d60*/  @!P2 IMAD.IADD R35, R35, 0x1, -R4 ;  /* 0x000000012323a824 */ /* 0x000fe400078e0a04 */
[----:B------:R-:W-:Y:S02]  /*1d70*/  IMAD R45, R4, R24, R45 ;  /* 0x00000018042d7224 */ /* 0x000fe400078e022d */
[----:B------:R-:W-:-:S02]  /*1d80*/  VIADD R26, R217, 0x3 ;  /* 0x00000003d91a7836 */ /* 0x000fc40000000000 */
[--C-:B------:R-:W-:Y:S01]  /*1d90*/  @!P3 IMAD.IADD R41, R41, 0x1, -R4.reuse ;  /* 0x000000012929b824 */ /* 0x100fe200078e0a04 */
[C---:B------:R-:W-:Y:S01]  /*1da0*/  ISETP.GT.U32.AND P2, PT, R4.reuse, R45, PT ;  /* 0x0000002d0400720c */ /* 0x040fe20003f44070 */
[--C-:B------:R-:W-:Y:S01]  /*1db0*/  @!P5 IMAD.IADD R39, R39, 0x1, -R4.reuse ;  /* 0x000000012727d824 */ /* 0x100fe200078e0a04 */
[C---:B------:R-:W-:Y:S01]  /*1dc0*/  ISETP.GT.U32.AND P5, PT, R4.reuse, R33, PT ;  /* 0x000000210400720c */ /* 0x040fe20003fa4070 */
[----:B------:R-:W-:Y:S01]  /*1dd0*/  @!P6 IMAD.IADD R43, R43, 0x1, -R4 ;  /* 0x000000012b2be824 */ /* 0x000fe200078e0a04 */
[----:B------:R-:W-:Y:S01]  /*1de0*/  ISETP.GT.U32.AND P3, PT, R4, R35, PT ;  /* 0x000000230400720c */ /* 0x000fe20003f64070 */
[----:B------:R-:W-:Y:S01]  /*1df0*/  IMAD.HI.U32 R5, R8, R53, RZ ;  /* 0x0000003508057227 */ /* 0x000fe200078e00ff */
[----:B------:R-:W-:Y:S02]  /*1e00*/  IABS R51, R26 ;  /* 0x0000001a00337213 */ /* 0x000fe40000000000 */
[C---:B------:R-:W-:Y:S01]  /*1e10*/  ISETP.GT.U32.AND P6, PT, R4.reuse, R41, PT ;  /* 0x000000290400720c */ /* 0x040fe20003fc4070 */
[----:B------:R-:W-:Y:S01]  /*1e20*/  @!P0 IMAD.MOV R29, RZ, RZ, -R29 ;  /* 0x000000ffff1d8224 */ /* 0x000fe200078e0a1d */
[----:B------:R-:W-:Y:S01]  /*1e30*/  ISETP.GT.U32.AND P0, PT, R4, R39, PT ;  /* 0x000000270400720c */ /* 0x000fe20003f04070 */
[----:B------:R-:W-:-:S04]  /*1e40*/  IMAD.HI.U32 R24, R8, R51, RZ ;  /* 0x0000003308187227 */ /* 0x000fc800078e00ff */
[----:B------:R-:W-:Y:S02]  /*1e50*/  IMAD.MOV R5, RZ, RZ, -R5 ;  /* 0x000000ffff057224 */ /* 0x000fe400078e0a05 */
[----:B------:R-:W-:Y:S02]  /*1e60*/  @!P2 IMAD.IADD R45, R45, 0x1, -R4 ;  /* 0x000000012d2da824 */ /* 0x000fe400078e0a04 */
[----:B------:R-:W-:Y:S01]  /*1e70*/  @!P1 IMAD.MOV R31, RZ, RZ, -R31 ;  /* 0x000000ffff1f9224 */ /* 0x000fe200078e0a1f */
[C---:B------:R-:W-:Y:S01]  /*1e80*/  ISETP.GT.U32.AND P1, PT, R4.reuse, R43, PT ;  /* 0x0000002b0400720c */ /* 0x040fe20003f24070 */
[----:B------:R-:W-:Y:S01]  /*1e90*/  IMAD.MOV R24, RZ, RZ, -R24 ;  /* 0x000000ffff187224 */ /* 0x000fe200078e0a18 */
[C---:B------:R-:W-:Y:S01]  /*1ea0*/  ISETP.GT.U32.AND P2, PT, R4.reuse, R45, PT ;  /* 0x0000002d0400720c */ /* 0x040fe20003f44070 */
[----:B------:R-:W-:Y:S02]  /*1eb0*/  IMAD R53, R4, R5, R53 ;  /* 0x0000000504357224 */ /* 0x000fe400078e0235 */
[----:B------:R-:W-:-:S04]  /*1ec0*/  IMAD.HI.U32 R5, R8, R55, RZ ;  /* 0x0000003708057227 */ /* 0x000fc800078e00ff */
[--C-:B------:R-:W-:Y:S01]  /*1ed0*/  @!P5 IMAD.IADD R33, R33, 0x1, -R4.reuse ;  /* 0x000000012121d824 */ /* 0x100fe200078e0a04 */
[C---:B------:R-:W-:Y:S01]  /*1ee0*/  ISETP.GT.U32.AND P5, PT, R4.reuse, R47, PT ;  /* 0x0000002f0400720c */ /* 0x040fe20003fa4070 */
[--C-:B------:R-:W-:Y:S01]  /*1ef0*/  @!P3 IMAD.IADD R35, R35, 0x1, -R4.reuse ;  /* 0x000000012323b824 */ /* 0x100fe200078e0a04 */
[C---:B------:R-:W-:Y:S01]  /*1f00*/  ISETP.GT.U32.AND P3, PT, R4.reuse, R49, PT ;  /* 0x000000310400720c */ /* 0x040fe20003f64070 */
[C---:B------:R-:W-:Y:S02]  /*1f10*/  IMAD R51, R4.reuse, R24, R51 ;  /* 0x0000001804337224 */ /* 0x040fe400078e0233 */
[----:B------:R-:W-:Y:S01]  /*1f20*/  @!P6 IMAD.IADD R41, R41, 0x1, -R4 ;  /* 0x000000012929e824 */ /* 0x000fe200078e0a04 */
[----:B------:R-:W-:Y:S01]  /*1f30*/  ISETP.GT.U32.AND P6, PT, R4, R53, PT ;  /* 0x000000350400720c */ /* 0x000fe20003fc4070 */
[----:B------:R-:W-:Y:S02]  /*1f40*/  IMAD.MOV R5, RZ, RZ, -R5 ;  /* 0x000000ffff057224 */ /* 0x000fe400078e0a05 */
[----:B------:R-:W-:-:S04]  /*1f50*/  IMAD.HI.U32 R8, R8, R57, RZ ;  /* 0x0000003908087227 */ /* 0x000fc800078e00ff */
[----:B------:R-:W-:Y:S01]  /*1f60*/  @!P0 IMAD.IADD R39, R39, 0x1, -R4 ;  /* 0x0000000127278824 */ /* 0x000fe200078e0a04 */
[C---:B------:R-:W-:Y:S01]  /*1f70*/  ISETP.GT.U32.AND P0, PT, R4.reuse, R51, PT ;  /* 0x000000330400720c */ /* 0x040fe20003f04070 */
[C---:B------:R-:W-:Y:S01]  /*1f80*/  IMAD R55, R4.reuse, R5, R55 ;  /* 0x0000000504377224 */ /* 0x040fe200078e0237 */
[----:B------:R-:W-:Y:S01]  /*1f90*/  SHF.R.S32.HI R5, RZ, 0x1f, R216 ;  /* 0x0000001fff057819 */ /* 0x000fe200000114d8 */
[----:B------:R-:W-:Y:S02]  /*1fa0*/  IMAD.MOV R8, RZ, RZ, -R8 ;  /* 0x000000ffff087224 */ /* 0x000fe400078e0a08 */
[--C-:B------:R-:W-:Y:S01]  /*1fb0*/  @!P1 IMAD.IADD R43, R43, 0x1, -R4.reuse ;  /* 0x000000012b2b9824 */ /* 0x100fe200078e0a04 */
[C---:B------:R-:W-:Y:S01]  /*1fc0*/  ISETP.GT.U32.AND P1, PT, R4.reuse, R55, PT ;  /* 0x000000370400720c */ /* 0x040fe20003f24070 */
[----:B------:R-:W-:Y:S01]  /*1fd0*/  IMAD R57, R4, R8, R57 ;  /* 0x0000000804397224 */ /* 0x000fe200078e0239 */
[----:B------:R-:W-:Y:S01]  /*1fe0*/  LEA.HI R216, R5, R216, RZ, 0x8 ;  /* 0x000000d805d87211 */ /* 0x000fe200078f40ff */
[--C-:B------:R-:W-:Y:S01]  /*1ff0*/  @!P5 IMAD.IADD R47, R47, 0x1, -R4.reuse ;  /* 0x000000012f2fd824 */ /* 0x100fe200078e0a04 */
[----:B------:R-:W-:Y:S01]  /*2000*/  ISETP.GE.AND P5, PT, R32, RZ, PT ;  /* 0x000000ff2000720c */ /* 0x000fe20003fa6270 */
[--C-:B------:R-:W-:Y:S01]  /*2010*/  @!P2 IMAD.IADD R45, R45, 0x1, -R4.reuse ;  /* 0x000000012d2da824 */ /* 0x100fe200078e0a04 */
[----:B------:R-:W-:Y:S01]  /*2020*/  ISETP.GE.AND P2, PT, R30, RZ, PT ;  /* 0x000000ff1e00720c */ /* 0x000fe20003f46270 */
[--C-:B------:R-:W-:Y:S01]  /*2030*/  @!P3 IMAD.IADD R49, R49, 0x1, -R4.reuse ;  /* 0x000000013131b824 */ /* 0x100fe200078e0a04 */
[----:B------:R-:W-:Y:S01]  /*2040*/  ISETP.GE.AND P3, PT, R28, RZ, PT ;  /* 0x000000ff1c00720c */ /* 0x000fe20003f66270 */
[--C-:B------:R-:W-:Y:S01]  /*2050*/  @!P6 IMAD.IADD R53, R53, 0x1, -R4.reuse ;  /* 0x000000013535e824 */ /* 0x100fe200078e0a04 */
[----:B------:R-:W-:Y:S01]  /*2060*/  ISETP.GT.U32.AND P6, PT, R4, R57, PT ;  /* 0x000000390400720c */ /* 0x000fe20003fc4070 */
[--C-:B------:R-:W-:Y:S01]  /*2070*/  @!P0 IMAD.IADD R51, R51, 0x1, -R4.reuse ;  /* 0x0000000133338824 */ /* 0x100fe200078e0a04 */
[----:B------:R-:W-:Y:S01]  /*2080*/  ISETP.GE.AND P0, PT, R34, RZ, PT ;  /* 0x000000ff2200720c */ /* 0x000fe20003f06270 */
[--C-:B------:R-:W-:Y:S01]  /*2090*/  @!P1 IMAD.IADD R55, R55, 0x1, -R4.reuse ;  /* 0x0000000137379824 */ /* 0x100fe200078e0a04 */
[C---:B------:R-:W-:Y:S01]  /*20a0*/  ISETP.GT.U32.AND P1, PT, R4.reuse, R47, PT ;  /* 0x0000002f0400720c */ /* 0x040fe20003f24070 */
[----:B------:R-:W-:Y:S01]  /*20b0*/  @!P4 IMAD.MOV R33, RZ, RZ, -R33 ;  /* 0x000000ffff21c224 */ /* 0x000fe200078e0a21 */
[C---:B------:R-:W-:Y:S01]  /*20c0*/  ISETP.GT.U32.AND P4, PT, R4.reuse, R51, PT ;  /* 0x000000330400720c */ /* 0x040fe20003f84070 */
[----:B------:R-:W-:Y:S01]  /*20d0*/  @!P5 IMAD.MOV R39, RZ, RZ, -R39 ;  /* 0x000000ffff27d224 */ /* 0x000fe200078e0a27 */
[C---:B------:R-:W-:Y:S01]  /*20e0*/  ISETP.GT.U32.AND P5, PT, R4.reuse, R53, PT ;  /* 0x000000350400720c */ /* 0x040fe20003fa4070 */
[----:B------:R-:W-:Y:S01]  /*20f0*/  @!P2 IMAD.MOV R35, RZ, RZ, -R35 ;  /* 0x000000ffff23a224 */ /* 0x000fe200078e0a23 */
[C---:B------:R-:W-:Y:S01]  /*2100*/  ISETP.GT.U32.AND P2, PT, R4.reuse, R49, PT ;  /* 0x000000310400720c */ /* 0x040fe20003f44070 */
[----:B------:R-:W-:Y:S01]  /*2110*/  @!P3 IMAD.MOV R41, RZ, RZ, -R41 ;  /* 0x000000ffff29b224 */ /* 0x000fe200078e0a29 */
[----:B------:R-:W-:Y:S01]  /*2120*/  ISETP.GT.U32.AND P3, PT, R4, R55, PT ;  /* 0x000000370400720c */ /* 0x000fe20003f64070 */
[----:B------:R-:W-:Y:S01]  /*2130*/  @!P6 IMAD.IADD R57, R57, 0x1, -R4 ;  /* 0x000000013939e824 */ /* 0x000fe200078e0a04 */
[----:B------:R-:W-:Y:S01]  /*2140*/  ISETP.GE.AND P6, PT, R36, RZ, PT ;  /* 0x000000ff2400720c */ /* 0x000fe20003fc6270 */
[----:B------:R-:W-:Y:S01]  /*2150*/  @!P0 IMAD.MOV R43, RZ, RZ, -R43 ;  /* 0x000000ffff2b8224 */ /* 0x000fe200078e0a2b */
[----:B------:R-:W-:Y:S01]  /*2160*/  SHF.R.S32.HI R216, RZ, 0x8, R216 ;  /* 0x00000008ffd87819 */ /* 0x000fe200000114d8 */
[--C-:B------:R-:W-:Y:S01]  /*2170*/  @!P1 IMAD.IADD R47, R47, 0x1, -R4.reuse ;  /* 0x000000012f2f9824 */ /* 0x100fe200078e0a04 */
[----:B------:R-:W-:Y:S01]  /*2180*/  ISETP.GT.U32.AND P0, PT, R4, R57, PT ;  /* 0x000000390400720c */ /* 0x000fe20003f04070 */
[--C-:B------:R-:W-:Y:S01]  /*2190*/  @!P4 IMAD.IADD R51, R51, 0x1, -R4.reuse ;  /* 0x000000013333c824 */ /* 0x100fe200078e0a04 */
[----:B------:R-:W-:Y:S01]  /*21a0*/  ISETP.GE.AND P1, PT, R38, RZ, PT ;  /* 0x000000ff2600720c */ /* 0x000fe20003f26270 */
[--C-:B------:R-:W-:Y:S01]  /*21b0*/  @!P5 IMAD.IADD R53, R53, 0x1, -R4.reuse ;  /* 0x000000013535d824 */ /* 0x100fe200078e0a04 */
[----:B------:R-:W-:Y:S01]  /*21c0*/  ISETP.GE.AND P5, PT, R42, RZ, PT ;  /* 0x000000ff2a00720c */ /* 0x000fe20003fa6270 */
[--C-:B------:R-:W-:Y:S01]  /*21d0*/  @!P2 IMAD.IADD R49, R49, 0x1, -R4.reuse ;  /* 0x000000013131a824 */ /* 0x100fe200078e0a04 */
[----:B------:R-:W-:Y:S01]  /*21e0*/  ISETP.GE.AND P2, PT, R40, RZ, PT ;  /* 0x000000ff2800720c */ /* 0x000fe20003f46270 */
[--C-:B------:R-:W-:Y:S01]  /*21f0*/  @!P3 IMAD.IADD R55, R55, 0x1, -R4.reuse ;  /* 0x000000013737b824 */ /* 0x100fe200078e0a04 */
[----:B------:R-:W-:Y:S01]  /*2200*/  ISETP.GE.AND P4, PT, R26, RZ, PT ;  /* 0x000000ff1a00720c */ /* 0x000fe20003f86270 */
[----:B------:R-:W-:Y:S01]  /*2210*/  @!P6 IMAD.MOV R45, RZ, RZ, -R45 ;  /* 0x000000ffff2de224 */ /* 0x000fe200078e0a2d */
[----:B------:R-:W-:Y:S01]  /*2220*/  ISETP.GE.AND P3, PT, R44, RZ, PT ;  /* 0x000000ff2c00720c */ /* 0x000fe20003f66270 */
[----:B------:R-:W-:Y:S01]  /*2230*/  IMAD R3, R3, UR4, RZ ;  /* 0x0000000403037c24 */ /* 0x000fe2000f8e02ff */
[----:B------:R-:W-:Y:S01]  /*2240*/  ISETP.GE.AND P6, PT, R217, RZ, PT ;  /* 0x000000ffd900720c */ /* 0x000fe20003fc6270 */
[----:B------:R-:W-:Y:S01]  /*2250*/  @!P0 IMAD.IADD R57, R57, 0x1, -R4 ;  /* 0x0000000139398824 */ /* 0x000fe200078e0a04 */
[----:B------:R-:W-:Y:S01]  /*2260*/  LOP3.LUT R4, R237, 0x7f, RZ, 0xc0, !PT ;  /* 0x0000007fed047812 */ /* 0x000fe200078ec0ff */
[----:B------:R-:W-:Y:S01]  /*2270*/  @!P1 IMAD.MOV R47, RZ, RZ, -R47 ;  /* 0x000000ffff2f9224 */ /* 0x000fe200078e0a2f */
[----:B------:R-:W-:Y:S01]  /*2280*/  ISETP.NE.AND P0, PT, R37, RZ, PT ;  /* 0x000000ff2500720c */ /* 0x000fe20003f05270 */
[----:B------:R-:W-:Y:S01]  /*2290*/  @!P5 IMAD.MOV R53, RZ, RZ, -R53 ;  /* 0x000000ffff35d224 */ /* 0x000fe200078e0a35 */
[C---:B------:R-:W-:Y:S01]  /*22a0*/  LOP3.LUT R5, R4.reuse, 0x80, RZ, 0xfc, !PT ;  /* 0x0000008004057812 */ /* 0x040fe200078efcff */
[----:B------:R-:W-:Y:S01]  /*22b0*/  @!P2 IMAD.MOV R49, RZ, RZ, -R49 ;  /* 0x000000ffff31a224 */ /* 0x000fe200078e0a31 */
[C---:B------:R-:W-:Y:S01]  /*22c0*/  SEL R15, R7.reuse, R15, !P0 ;  /* 0x0000000f070f7207 */ /* 0x040fe20004000000 */
[----:B------:R-:W-:Y:S01]  /*22d0*/  @!P4 IMAD.MOV R51, RZ, RZ, -R51 ;  /* 0x000000ffff33c224 */ /* 0x000fe200078e0a33 */
[C---:B------:R-:W-:Y:S01]  /*22e0*/  SEL R14, R7.reuse, R14, !P0 ;  /* 0x0000000e070e7207 */ /* 0x040fe20004000000 */
[----:B------:R-:W-:Y:S01]  /*22f0*/  @!P3 IMAD.MOV R55, RZ, RZ, -R55 ;  /* 0x000000ffff37b224 */ /* 0x000fe200078e0a37 */
[C---:B------:R-:W-:Y:S01]  /*2300*/  SEL R17, R7.reuse, R17, !P0 ;  /* 0x0000001107117207 */ /* 0x040fe20004000000 */
[----:B------:R-:W-:Y:S01]  /*2310*/  @!P6 IMAD.MOV R57, RZ, RZ, -R57 ;  /* 0x000000ffff39e224 */ /* 0x000fe200078e0a39 */
[C---:B------:R-:W-:Y:S01]  /*2320*/  SEL R8, R7.reuse, R53, !P0 ;  /* 0x0000003507087207 */ /* 0x040fe20004000000 */
[----:B------:R-:W-:Y:S01]  /*2330*/  IMAD R104, R4, UR6, RZ ;  /* 0x0000000604687c24 */ /* 0x000fe2000f8e02ff */
[----:B------:R-:W-:Y:S01]  /*2340*/  SEL R6, R7, R6, !P0 ;  /* 0x0000000607067207 */ /* 0x000fe20004000000 */
[----:B------:R-:W-:Y:S01]  /*2350*/  IMAD R5, R5, UR6, RZ ;  /* 0x0000000605057c24 */ /* 0x000fe2000f8e02ff */
[C---:B------:R-:W-:Y:S01]  /*2360*/  SEL R10, R7.reuse, R10, !P0 ;  /* 0x0000000a070a7207 */ /* 0x040fe20004000000 */
[----:B------:R-:W-:Y:S01]  /*2370*/  IMAD.WIDE R104, R104, 0x2, RZ ;  /* 0x0000000268687825 */ /* 0x000fe200078e02ff */
[C---:B------:R-:W-:Y:S01]  /*2380*/  SEL R9, R7.reuse, R9, !P0 ;  /* 0x0000000907097207 */ /* 0x040fe20004000000 */
[----:B------:R-:W-:Y:S01]  /*2390*/  USHF.L.U32 UR6, UR6, 0x8, URZ ;  /* 0x0000000806067899 */ /* 0x000fe2000800063f */
[----:B------:R-:W-:Y:S01]  /*23a0*/  SEL R11, R7, R11, !P0 ;  /* 0x0000000b070b7207 */ /* 0x000fe20004000000 */
[----:B------:R-:W-:Y:S01]  /*23b0*/  IMAD.WIDE R52, R5, 0x2, RZ ;  /* 0x0000000205347825 */ /* 0x000fe200078e02ff */
[----:B------:R-:W-:-:S02]  /*23c0*/  SEL R13, R7, R13, !P0 ;  /* 0x0000000d070d7207 */ /* 0x000fc40004000000 */
[C---:B------:R-:W-:Y:S01]  /*23d0*/  SEL R12, R7.reuse, R12, !P0 ;  /* 0x0000000c070c7207 */ /* 0x040fe20004000000 */
[----:B------:R-:W-:Y:S01]  /*23e0*/  IMAD R59, R14, UR5, RZ ;  /* 0x000000050e3b7c24 */ /* 0x000fe2000f8e02ff */
[----:B------:R-:W-:Y:S01]  /*23f0*/  SEL R19, R7, R19, !P0 ;  /* 0x0000001307137207 */ /* 0x000fe20004000000 */
[----:B------:R-:W-:Y:S01]  /*2400*/  IMAD R61, R17, UR5, RZ ;  /* 0x00000005113d7c24 */ /* 0x000fe2000f8e02ff */
        /* <DEDUP_REMOVED lines=8> */
[----:B------:R-:W-:Y:S01]  /*2490*/  SEL R25, R7, R25, !P0 ;  /* 0x0000001907197207 */ /* 0x000fe20004000000 */
[----:B------:R-:W-:Y:S01]  /*24a0*/  IMAD.WIDE R4, R59, 0x2, R52 ;  /* 0x000000023b047825 */ /* 0x000fe200078e0234 */
[----:B------:R-:W-:-:S02]  /*24b0*/  SEL R27, R7, R27, !P0 ;  /* 0x0000001b071b7207 */ /* 0x000fc40004000000 */
[----:B------:R-:W-:Y:S01]  /*24c0*/  SEL R20, R7, R20, !P0 ;  /* 0x0000001407147207 */ /* 0x000fe20004000000 */
[----:B------:R-:W-:Y:S01]  /*24d0*/  IMAD R155, R9, UR5, RZ ;  /* 0x00000005099b7c24 */ /* 0x000fe2000f8e02ff */
[C---:B------:R-:W-:Y:S01]  /*24e0*/  SEL R22, R7.reuse, R22, !P0 ;  /* 0x0000001607167207 */ /* 0x040fe20004000000 */
[----:B------:R-:W-:Y:S01]  /*24f0*/  IMAD R69, R18, UR5, RZ ;  /* 0x0000000512457c24 */ /* 0x000fe2000f8e02ff */
[C---:B------:R-:W-:Y:S01]  /*2500*/  SEL R29, R7.reuse, R29, !P0 ;  /* 0x0000001d071d7207 */ /* 0x040fe20004000000 */
[----:B------:R-:W-:Y:S01]  /*2510*/  IMAD R103, R8, UR5, RZ ;  /* 0x0000000508677c24 */ /* 0x000fe2000f8e02ff */
[C---:B------:R-:W-:Y:S01]  /*2520*/  SEL R31, R7.reuse, R31, !P0 ;  /* 0x0000001f071f7207 */ /* 0x040fe20004000000 */
[----:B------:R-:W-:Y:S01]  /*2530*/  IMAD R159, R10, UR5, RZ ;  /* 0x000000050a9f7c24 */ /* 0x000fe2000f8e02ff */
[----:B------:R-:W-:Y:S01]  /*2540*/  SEL R33, R7, R33, !P0 ;  /* 0x0000002107217207 */ /* 0x000fe20004000000 */
        /* <DEDUP_REMOVED lines=14> */
[C---:B------:R-:W-:Y:S02]  /*2630*/  SEL R51, R7.reuse, R51, !P0 ;  /* 0x0000003307337207 */ /* 0x040fe40004000000 */
[----:B------:R-:W-:Y:S01]  /*2640*/  SEL R55, R7, R55, !P0 ;  /* 0x0000003707377207 */ /* 0x000fe20004000000 */
[----:B------:R-:W-:Y:S01]  /*2650*/  IMAD R75, R27, UR5, RZ ;  /* 0x000000051b4b7c24 */ /* 0x000fe2000f8e02ff */
[----:B------:R-:W-:Y:S01]  /*2660*/  SEL R7, R7, R57, !P0 ;  /* 0x0000003907077207 */ /* 0x000fe20004000000 */
[----:B------:R-:W-:Y:S01]  /*2670*/  IMAD R57, R15, UR5, RZ ;  /* 0x000000050f397c24 */ /* 0x000fe2000f8e02ff */
[----:B------:R-:W-:Y:S01]  /*2680*/  LEA R106, P0, R3, UR8, 0x1 ;  /* 0x00000008036a7c11 */ /* 0x000fe2000f8008ff */
[----:B------:R-:W-:-:S02]  /*2690*/  IMAD R109, R55, UR5, RZ ;  /* 0x00000005376d7c24 */ /* 0x000fc4000f8e02ff */
[----:B------:R-:W-:-:S04]  /*26a0*/  IMAD.WIDE R140, R57, 0x2, R52 ;  /* 0x00000002398c7825 */ /* 0x000fc800078e0234 */
[----:B------:R-:W-:-:S04]  /*26b0*/  IMAD.WIDE R54, R57, 0x2, R104 ;  /* 0x0000000239367825 */ /* 0x000fc800078e0268 */
[----:B------:R-:W-:Y:S02]  /*26c0*/  IMAD R107, R7, UR5, RZ ;  /* 0x00000005076b7c24 */ /* 0x000fe4000f8e02ff */
[----:B------:R-:W-:-:S04]  /*26d0*/  IMAD.WIDE R56, R59, 0x2, R104 ;  /* 0x000000023b387825 */ /* 0x000fc800078e0268 */
[----:B------:R-:W-:-:S04]  /*26e0*/  IMAD.WIDE R6, R61, 0x2, R52 ;  /* 0x000000023d067825 */ /* 0x000fc800078e0234 */
[----:B------:R-:W-:-:S04]  /*26f0*/  IMAD.WIDE R58, R61, 0x2, R104 ;  /* 0x000000023d3a7825 */ /* 0x000fc800078e0268 */
[----:B------:R-:W-:-:S04]  /*2700*/  IMAD.WIDE R60, R63, 0x2, R104 ;  /* 0x000000023f3c7825 */ /* 0x000fc800078e0268 */
[----:B------:R-:W-:-:S04]  /*2710*/  IMAD.WIDE R62, R65, 0x2, R104 ;  /* 0x00000002413e7825 */ /* 0x000fc800078e0268 */
[----:B------:R-:W-:-:S04]  /*2720*/  IMAD.WIDE R12, R67, 0x2, R52 ;  /* 0x00000002430c7825 */ /* 0x000fc800078e0234 */
[----:B------:R-:W-:-:S04]  /*2730*/  IMAD.WIDE R64, R67, 0x2, R104 ;  /* 0x0000000243407825 */ /* 0x000fc800078e0268 */
[----:B------:R-:W-:Y:S02]  /*2740*/  IMAD R77, R20, UR5, RZ ;  /* 0x00000005144d7c24 */ /* 0x000fe4000f8e02ff */
        /* <DEDUP_REMOVED lines=35> */
[----:B------:R-:W-:Y:S01]  /*2980*/  IMAD R101, R51, UR5, RZ ;  /* 0x0000000533657c24 */ /* 0x000fe2000f8e02ff */
[----:B------:R-:W-:Y:S01]  /*2990*/  ULDC.64 UR4, c[0x0][0x218] ;  /* 0x0000860000047ab9 */ /* 0x000fe20000000a00 */
[----:B------:R-:W-:-:S04]  /*29a0*/  IMAD.WIDE R38, R93, 0x2, R52 ;  /* 0x000000025d267825 */ /* 0x000fc800078e0234 */
        /* <DEDUP_REMOVED lines=26> */
[----:B------:R-:W-:Y:S01]  /*2b50*/  IMAD.WIDE R104, R107, 0x2, R104 ;  /* 0x000000026b687825 */ /* 0x000fe200078e0268 */
[----:B------:R-:W-:Y:S02]  /*2b60*/  LEA.HI.X.SX32 R107, R3, UR9, 0x1, P0 ;  /* 0x00000009036b7c11 */ /* 0x000fe400080f0eff */
[----:B------:R-:W0:Y:S02]  /*2b70*/  LDC R3, c[0x0][0x238] ;  /* 0x00008e00ff037b82 */ /* 0x000e240000000800 */
[-C--:B0-----:R-:W-:Y:S02]  /*2b80*/  IMAD R231, R108, R3.reuse, RZ ;  /* 0x000000036ce77224 */ /* 0x081fe400078e02ff */
[-C--:B------:R-:W-:Y:S02]  /*2b90*/  IMAD R229, R2, R3.reuse, RZ ;  /* 0x0000000302e57224 */ /* 0x080fe400078e02ff */
[-C--:B------:R-:W-:Y:S02]  /*2ba0*/  IMAD R108, R239, R3.reuse, RZ ;  /* 0x00000003ef6c7224 */ /* 0x080fe400078e02ff */
[----:B------:R-:W-:-:S02]  /*2bb0*/  IMAD R109, R0, R3, RZ ;  /* 0x00000003006d7224 */ /* 0x000fc400078e02ff */
[-C--:B------:R-:W-:Y:S02]  /*2bc0*/  IMAD R2, R240, R3.reuse, RZ ;  /* 0x00000003f0027224 */ /* 0x080fe400078e02ff */
[-C--:B------:R-:W-:Y:S02]  /*2bd0*/  IMAD R108, R242, R3.reuse, RZ ;  /* 0x00000003f26c7224 */ /* 0x080fe400078e02ff */
[-C--:B------:R-:W-:Y:S02]  /*2be0*/  IMAD R109, R241, R3.reuse, RZ ;  /* 0x00000003f16d7224 */ /* 0x080fe400078e02ff */
        /* <DEDUP_REMOVED lines=23> */
[-C--:B------:R-:W-:Y:S01]  /*2d60*/  IMAD R109, R134, R3.reuse, RZ ;  /* 0x00000003866d7224 */ /* 0x080fe200078e02ff */
[----:B------:R-:W-:Y:S01]  /*2d70*/  CS2R R134, SRZ ;  /* 0x0000000000867805 */ /* 0x000fe2000001ff00 */
[-C--:B------:R-:W-:Y:S01]  /*2d80*/  IMAD R2, R132, R3.reuse, RZ ;  /* 0x0000000384027224 */ /* 0x080fe200078e02ff */
[----:B------:R0:W-:Y:S01]  /*2d90*/  STL [R1+0x2c], R108 ;  /* 0x00002c6c01007387 */ /* 0x0001e20000100800 */
[-C--:B------:R-:W-:Y:S01]  /*2da0*/  IMAD R109, R131, R3.reuse, RZ ;  /* 0x00000003836d7224 */ /* 0x080fe200078e02ff */
[----:B------:R-:W-:Y:S01]  /*2db0*/  CS2R R132, SRZ ;  /* 0x0000000000847805 */ /* 0x000fe2000001ff00 */
[-C--:B------:R-:W-:Y:S01]  /*2dc0*/  IMAD R236, R236, R3.reuse, RZ ;  /* 0x00000003ecec7224 */ /* 0x080fe200078e02ff */
[----:B------:R1:W-:Y:S01]  /*2dd0*/  STL [R1+0x28], R2 ;  /* 0x0000280201007387 */ /* 0x0003e20000100800 */
[----:B------:R-:W-:-:S02]  /*2de0*/  IMAD R235, R116, R3, RZ ;  /* 0x0000000374eb7224 */ /* 0x000fc400078e02ff */
[-C--:B------:R-:W-:Y:S01]  /*2df0*/  IMAD R234, R234, R3.reuse, RZ ;  /* 0x00000003eaea7224 */ /* 0x080fe200078e02ff */
[----:B------:R2:W-:Y:S01]  /*2e00*/  STL [R1+0x24], R109 ;  /* 0x0000246d01007387 */ /* 0x0005e20000100800 */
[-C--:B------:R-:W-:Y:S02]  /*2e10*/  IMAD R233, R110, R3.reuse, RZ ;  /* 0x000000036ee97224 */ /* 0x080fe400078e02ff */
[-C--:B0-----:R-:W-:Y:S02]  /*2e20*/  IMAD R108, R130, R3.reuse, RZ ;  /* 0x00000003826c7224 */ /* 0x081fe400078e02ff */
[-C--:B------:R-:W-:Y:S02]  /*2e30*/  IMAD R108, R127, R3.reuse, RZ ;  /* 0x000000037f6c7224 */ /* 0x080fe400078e02ff */
[-C--:B-1----:R-:W-:Y:S02]  /*2e40*/  IMAD R2, R129, R3.reuse, RZ ;  /* 0x0000000381027224 */ /* 0x082fe400078e02ff */
[----:B------:R-:W-:-:S02]  /*2e50*/  IMAD R2, R126, R3, RZ ;  /* 0x000000037e027224 */ /* 0x000fc400078e02ff */
[-C--:B--2---:R-:W-:Y:S02]  /*2e60*/  IMAD R109, R128, R3.reuse, RZ ;  /* 0x00000003806d7224 */ /* 0x084fe400078e02ff */
[-C--:B------:R-:W-:Y:S02]  /*2e70*/  IMAD R232, R232, R3.reuse, RZ ;  /* 0x00000003e8e87224 */ /* 0x080fe400078e02ff */
[-C--:B------:R-:W-:Y:S01]  /*2e80*/  IMAD R230, R230, R3.reuse, RZ ;  /* 0x00000003e6e67224 */ /* 0x080fe200078e02ff */
[----:B------:R0:W-:Y:S01]  /*2e90*/  STL [R1+0x20], R109 ;  /* 0x0000206d01007387 */ /* 0x0001e20000100800 */
[-C--:B------:R-:W-:Y:S02]  /*2ea0*/  IMAD R228, R228, R3.reuse, RZ ;  /* 0x00000003e4e47224 */ /* 0x080fe400078e02ff */
        /* <DEDUP_REMOVED lines=8> */
[-C--:B-1----:R-:W-:Y:S01]  /*2f30*/  IMAD R108, R124, R3.reuse, RZ ;  /* 0x000000037c6c7224 */ /* 0x082fe200078e02ff */
[----:B------:R0:W-:Y:S01]  /*2f40*/  STL [R1+0x14], R109 ;  /* 0x0000146d01007387 */ /* 0x0001e20000100800 */
[-C--:B------:R-:W-:Y:S01]  /*2f50*/  IMAD R108, R119, R3.reuse, RZ ;  /* 0x00000003776c7224 */ /* 0x080fe200078e02ff */
[----:B------:R-:W-:Y:S01]  /*2f60*/  CS2R R118, SRZ ;  /* 0x0000000000767805 */ /* 0x000fe2000001ff00 */
[----:B--2---:R-:W-:-:S02]  /*2f70*/  IMAD R2, R123, R3, RZ ;  /* 0x000000037b027224 */ /* 0x004fc400078e02ff */
[-C--:B------:R-:W-:Y:S02]  /*2f80*/  IMAD R108, R113, R3.reuse, RZ ;  /* 0x00000003716c7224 */ /* 0x080fe400078e02ff */
[-C--:B------:R-:W-:Y:S01]  /*2f90*/  IMAD R222, R222, R3.reuse, RZ ;  /* 0x00000003dede7224 */ /* 0x080fe200078e02ff */
[----:B------:R1:W-:Y:S01]  /*2fa0*/  STL [R1+0x10], R2 ;  /* 0x0000100201007387 */ /* 0x0003e20000100800 */
[-C--:B------:R-:W-:Y:S02]  /*2fb0*/  IMAD R221, R114, R3.reuse, RZ ;  /* 0x0000000372dd7224 */ /* 0x080fe400078e02ff */
[-C--:B0-----:R-:W-:Y:S02]  /*2fc0*/  IMAD R109, R121, R3.reuse, RZ ;  /* 0x00000003796d7224 */ /* 0x081fe400078e02ff */
[-C--:B------:R-:W-:Y:S02]  /*2fd0*/  IMAD R220, R220, R3.reuse, RZ ;  /* 0x00000003dcdc7224 */ /* 0x080fe400078e02ff */
[-C--:B------:R-:W-:Y:S01]  /*2fe0*/  IMAD R219, R112, R3.reuse, RZ ;  /* 0x0000000370db7224 */ /* 0x080fe200078e02ff */
[----:B------:R0:W-:Y:S01]  /*2ff0*/  STL [R1+0xc], R109 ;  /* 0x00000c6d01007387 */ /* 0x0001e20000100800 */
[----:B------:R-:W-:-:S02]  /*3000*/  IMAD R218, R218, R3, RZ ;  /* 0x00000003dada7224 */ /* 0x000fc400078e02ff */
[-C--:B-1----:R-:W-:Y:S01]  /*3010*/  IMAD R2, R117, R3.reuse, RZ ;  /* 0x0000000375027224 */ /* 0x082fe200078e02ff */
[----:B------:R-:W-:Y:S01]  /*3020*/  CS2R R116, SRZ ;  /* 0x0000000000747805 */ /* 0x000fe2000001ff00 */
[-C--:B------:R-:W-:Y:S02]  /*3030*/  IMAD R2, R111, R3.reuse, RZ ;  /* 0x000000036f027224 */ /* 0x080fe400078e02ff */
[C---:B------:R-:W-:Y:S02]  /*3040*/  IMAD.SHL.U32 R108, R237.reuse, 0x2, RZ ;  /* 0x00000002ed6c7824 */ /* 0x040fe400078e00ff */
[----:B------:R-:W-:Y:S02]  /*3050*/  IMAD.SHL.U32 R2, R237, 0x8, RZ ;  /* 0x00000008ed027824 */ /* 0x000fe400078e00ff */
[----:B0-----:R-:W-:Y:S01]  /*3060*/  IMAD R109, R115, R3, RZ ;  /* 0x00000003736d7224 */ /* 0x001fe200078e02ff */
[----:B------:R-:W-:Y:S01]  /*3070*/  LOP3.LUT R3, R237, 0x40, RZ, 0xc0, !PT ;  /* 0x00000040ed037812 */ /* 0x000fe200078ec0ff */
[----:B------:R0:W-:Y:S04]  /*3080*/  STL [R1+0x8], R108 ;  /* 0x0000086c01007387 */ /* 0x0001e80000100800 */
[----:B------:R0:W-:Y:S04]  /*3090*/  STL [R1], R3 ;  /* 0x0000000301007387 */ /* 0x0001e80000100800 */
[----:B------:R0:W-:Y:S02]  /*30a0*/  STL [R1+0x4], R2 ;  /* 0x0000040201007387 */ /* 0x0001e40000100800 */
.L_x_1:
[----:B0-----:R-:W0:Y:S01]  /*30b0*/  LDC R108, c[0x0][0x238] ;  /* 0x00008e00ff6c7b82 */ /* 0x001e220000000800 */
[----:B------:R-:W-:Y:S02]  /*30c0*/  ISETP.GE.AND P1, PT, R0, UR10, PT ;  /* 0x0000000a00007c0c */ /* 0x000fe4000bf26270 */
[C---:B------:R-:W-:Y:S02]  /*30d0*/  LEA.HI R2, R237.reuse, 0x1c, RZ, 0x1b ;  /* 0x0000001ced027811 */ /* 0x040fe400078fd8ff */
[----:B------:R-:W-:Y:S02]  /*30e0*/  PRMT R3, RZ, 0x7610, R3 ;  /* 0x00007610ff037816 */ /* 0x000fe40000000003 */
[----:B------:R-:W-:Y:S01]  /*30f0*/  ISETP.GE.AND P0, PT, R2, UR10, PT ;  /* 0x0000000a02007c0c */ /* 0x000fe2000bf06270 */
[----:B------:R-:W1:Y:S01]  /*3100*/  LDC R196, c[0x0][0x238] ;  /* 0x00008e00ffc47b82 */ /* 0x000e620000000800 */
[----:B------:R-:W-:Y:S02]  /*3110*/  LEA.HI R2, R237, 0x5c, RZ, 0x1b ;  /* 0x0000005ced027811 */ /* 0x000fe400078fd8ff */
[----:B------:R-:W-:-:S02]  /*3120*/  LOP3.LUT R113, R0, 0x8, RZ, 0xfc, !PT ;  /* 0x0000000800717812 */ /* 0x000fc400078efcff */
[----:B------:R-:W-:-:S03]  /*3130*/  LEA.HI R110, R237, 0x3c, RZ, 0x1b ;  /* 0x0000003ced6e7811 */ /* 0x000fc600078fd8ff */
[----:B------:R-:W2:Y:S01]  /*3140*/  LDC R120, c[0x0][0x238] ;  /* 0x00008e00ff787b82 */ /* 0x000ea20000000800 */
[C---:B0-----:R-:W-:Y:S01]  /*3150*/  IMAD R108, R0.reuse, R108, RZ ;  /* 0x0000006c006c7224 */ /* 0x041fe200078e02ff */
[----:B------:R-:W-:-:S06]  /*3160*/  LOP3.LUT R121, R0, 0x4, RZ, 0xfc, !PT ;  /* 0x0000000400797812 */ /* 0x000fcc00078efcff */
[----:B------:R-:W0:Y:S01]  /*3170*/  LDC R115, c[0x0][0x238] ;  /* 0x00008e00ff737b82 */ /* 0x000e220000000800 */
[----:B------:R-:W-:Y:S01]  /*3180*/  ISETP.GE.AND P4, PT, R113, UR10, PT ;  /* 0x0000000a71007c0c */ /* 0x000fe2000bf86270 */
[----:B------:R-:W-:Y:S01]  /*3190*/  IMAD.WIDE R108, R108, 0x2, R106 ;  /* 0x000000026c6c7825 */ /* 0x000fe200078e026a */
[C---:B------:R-:W-:Y:S02]  /*31a0*/  LOP3.LUT R112, R0.reuse, 0xc, RZ, 0xfc, !PT ;  /* 0x0000000c00707812 */ /* 0x040fe400078efcff */
[----:B------:R-:W-:Y:S02]  /*31b0*/  LOP3.LUT R111, R0, 0x10, RZ, 0xfc, !PT ;  /* 0x00000010006f7812 */ /* 0x000fe400078efcff */
[----:B------:R3:W4:Y:S01]  /*31c0*/  @!P1 LDG.E.U16 R3, desc[UR12][R108.64] ;  /* 0x0000000c6c039981 */ /* 0x000722000c1e1500 */
[----:B------:R-:W-:Y:S01]  /*31d0*/  ISETP.GE.AND P1, PT, R2, UR10, PT ;  /* 0x0000000a02007c0c */ /* 0x000fe2000bf26270 */
[----:B-1----:R-:W-:Y:S01]  /*31e0*/  IMAD R121, R121, R196, RZ ;  /* 0x000000c479797224 */ /* 0x002fe200078e02ff */
[----:B------:R-:W1:Y:S01]  /*31f0*/  LDC R113, c[0x0][0x238] ;  /* 0x00008e00ff717b82 */ /* 0x000e620000000800 */
[----:B------:R-:W5:Y:S01]  /*3200*/  LDL R2, [R1+0xc] ;  /* 0x00000c0001027983 */ /* 0x000f620000100800 */
[----:B------:R-:W-:-:S02]  /*3210*/  LOP3.LUT R114, R0, 0x4, RZ, 0xfc, !PT ;  /* 0x0000000400727812 */ /* 0x000fc400078efcff */
[----:B------:R-:W-:Y:S01]  /*3220*/  PRMT R174, RZ, 0x7610, R174 ;  /* 0x00007610ffae7816 */ /* 0x000fe200000000ae */
[----:B------:R-:W4:Y:S01]  /*3230*/  LDL R196, [R1+0x10] ;  /* 0x0000100001c47983 */ /* 0x000f220000100800 */
[----:B------:R-:W-:Y:S02]  /*3240*/  ISETP.GE.AND P5, PT, R112, UR10, PT ;  /* 0x0000000a70007c0c */ /* 0x000fe4000bfa6270 */
[----:B------:R-:W-:Y:S02]  /*3250*/  ISETP.GE.AND P6, PT, R111, UR10, PT ;  /* 0x0000000a6f007c0c */ /* 0x000fe4000bfc6270 */
[----:B------:R-:W-:Y:S02]  /*3260*/  LOP3.LUT R111, R0, 0x8, RZ, 0xfc, !PT ;  /* 0x00000008006f7812 */ /* 0x000fe400078efcff */
[----:B------:R-:W-:Y:S02]  /*3270*/  ISETP.GE.AND P3, PT, R114, UR10, PT ;  /* 0x0000000a72007c0c */ /* 0x000fe4000bf66270 */
[----:B------:R-:W-:Y:S01]  /*3280*/  ISETP.GE.AND P2, PT, R110, UR10, PT ;  /* 0x0000000a6e007c0c */ /* 0x000fe2000bf46270 */
[----:B--2---:R-:W-:Y:S01]  /*3290*/  IMAD R111, R111, R120, RZ ;  /* 0x000000786f6f7224 */ /* 0x004fe200078e02ff */
[----:B------:R-:W-:Y:S01]  /*32a0*/  PRMT R178, RZ, 0x7610, R178 ;  /* 0x00007610ffb27816 */ /* 0x000fe200000000b2 */
[----:B-1----:R-:W-:-:S04]  /*32b0*/  IMAD R112, R112, R113, RZ ;  /* 0x0000007170707224 */ /* 0x002fc800078e02ff */
[----:B------:R-:W-:Y:S01]  /*32c0*/  IMAD.WIDE R112, R112, 0x2, R106 ;  /* 0x0000000270707825 */ /* 0x000fe200078e026a */
[----:B------:R-:W-:Y:S02]  /*32d0*/  PRMT R194, RZ, 0x7610, R194 ;  /* 0x00007610ffc27816 */ /* 0x000fe400000000c2 */
[----:B------:R-:W-:Y:S01]  /*32e0*/  PRMT R175, RZ, 0x7610, R175 ;  /* 0x00007610ffaf7816 */ /* 0x000fe200000000af */
[--C-:B------:R-:W-:Y:S01]  /*32f0*/  IMAD.WIDE R110, R111, 0x2, R106.reuse ;  /* 0x000000026f6e7825 */ /* 0x100fe200078e026a */
[----:B------:R1:W2:Y:S03]  /*3300*/  @!P5 LDG.E.U16 R174, desc[UR12][R112.64] ;  /* 0x0000000c70aed981 */ /* 0x0002a6000c1e1500 */
[----:B---3--:R-:W-:Y:S01]  /*3310*/  IMAD.WIDE R108, R121, 0x2, R106 ;  /* 0x00000002796c7825 */ /* 0x008fe200078e026a */
[----:B------:R-:W3:Y:S01]  /*3320*/  @!P4 LDG.E.U16 R178, desc[UR12][R110.64] ;  /* 0x0000000c6eb2c981 */ /* 0x000ee2000c1e1500 */
[----:B------:R-:W-:-:S03]  /*3330*/  LOP3.LUT R114, R0, 0x10, RZ, 0xfc, !PT ;  /* 0x0000001000727812 */ /* 0x000fc600078efcff */
[----:B------:R0:W2:Y:S01]  /*3340*/  @!P3 LDG.E.U16 R175, desc[UR12][R108.64] ;  /* 0x0000000c6cafb981 */ /* 0x0000a2000c1e1500 */
[----:B-1----:R-:W-:-:S05]  /*3350*/  IMAD.WIDE R112, R229, 0x2, R106 ;  /* 0x00000002e5707825 */ /* 0x002fca00078e026a */
[----:B------:R-:W2:Y:S01]  /*3360*/  @!P0 LDG.E.U16 R194, desc[UR12][R112.64] ;  /* 0x0000000c70c28981 */ /* 0x000ea2000c1e1500 */
[----:B0-----:R-:W-:-:S03]  /*3370*/  LOP3.LUT R109, R0, 0x18, RZ, 0xfc, !PT ;  /* 0x00000018006d7812 */ /* 0x001fc600078efcff */
[----:B------:R-:W3:Y:S01]  /*3380*/  LDL R113, [R1+0x1c] ;  /* 0x00001c0001717983 */ /* 0x000ee20000100800 */
[----:B------:R-:W-:Y:S01]  /*3390*/  ISETP.GE.AND P4, PT, R109, UR10, PT ;  /* 0x0000000a6d007c0c */ /* 0x000fe2000bf86270 */
[----:B------:R-:W-:Y:S01]  /*33a0*/  IMAD R114, R114, R115, RZ ;  /* 0x0000007372727224 */ /* 0x000fe200078e02ff */
[----:B------:R-:W-:Y:S02]  /*33b0*/  PRMT R123, RZ, 0x7610, R123 ;  /* 0x00007610ff7b7816 */ /* 0x000fe4000000007b */
[----:B------:R-:W-:Y:S01]  /*33c0*/  PRMT R122, RZ, 0x7610, R122 ;  /* 0x00007610ff7a7816 */ /* 0x000fe2000000007a */
[----:B------:R-:W-:-:S05]  /*33d0*/  IMAD.WIDE R114, R114, 0x2, R106 ;  /* 0x0000000272727825 */ /* 0x000fca00078e026a */
[----:B------:R4:W2:Y:S01]  /*33e0*/  @!P6 LDG.E.U16 R123, desc[UR12][R114.64] ;  /* 0x0000000c727be981 */ /* 0x0008a2000c1e1500 */
[----:B-----5:R-:W-:-:S03]  /*33f0*/  IMAD.WIDE R110, R2, 0x2, R106 ;  /* 0x00000002026e7825 */ /* 0x020fc600078e026a */
[----:B------:R-:W5:Y:S01]  /*3400*/  LDL R2, [R1+0x14] ;  /* 0x0000140001027983 */ /* 0x000f620000100800 */
[----:B----4-:R-:W-:-:S03]  /*3410*/  IMAD.WIDE R114, R196, 0x2, R106 ;  /* 0x00000002c4727825 */ /* 0x010fc600078e026a */
[----:B------:R0:W4:Y:S04]  /*3420*/  @!P4 LDG.E.U16 R122, desc[UR12][R110.64] ;  /* 0x0000000c6e7ac981 */ /* 0x000128000c1e1500 */
[----:B------:R-:W2:Y:S04]  /*3430*/  LDL R196, [R1+0x20] ;  /* 0x0000200001c47983 */ /* 0x000ea80000100800 */
[----:B------:R-:W4:Y:S01]  /*3440*/  LDL R111, [R1+0x18] ;  /* 0x00001800016f7983 */ /* 0x000f220000100800 */
[----:B------:R-:W-:-:S04]  /*3450*/  LOP3.LUT R121, R0, 0x20, RZ, 0xfc, !PT ;  /* 0x0000002000797812 */ /* 0x000fc800078efcff */
[----:B------:R-:W-:Y:S02]  /*3460*/  ISETP.GE.AND P5, PT, R121, UR10, PT ;  /* 0x0000000a79007c0c */ /* 0x000fe4000bfa6270 */
[----:B------:R-:W1:Y:S01]  /*3470*/  LDC R121, c[0x0][0x238] ;  /* 0x00008e00ff797b82 */ /* 0x000e620000000800 */
[----:B------:R-:W-:-:S04]  /*3480*/  LOP3.LUT R120, R0, 0x24, RZ, 0xfc, !PT ;  /* 0x0000002400787812 */ /* 0x000fc800078efcff */
[----:B------:R-:W-:Y:S02]  /*3490*/  ISETP.GE.AND P6, PT, R120, UR10, PT ;  /* 0x0000000a78007c0c */ /* 0x000fe4000bfc6270 */
[C---:B------:R-:W-:Y:S02]  /*34a0*/  LOP3.LUT R120, R0.reuse, 0x14, RZ, 0xfc, !PT ;  /* 0x0000001400787812 */ /* 0x040fe400078efcff */
[----:B------:R-:W-:-:S04]  /*34b0*/  LOP3.LUT R108, R0, 0x14, RZ, 0xfc, !PT ;  /* 0x00000014006c7812 */ /* 0x000fc800078efcff */
[----:B------:R-:W-:Y:S01]  /*34c0*/  ISETP.GE.AND P3, PT, R108, UR10, PT ;  /* 0x0000000a6c007c0c */ /* 0x000fe2000bf66270 */
[----:B-1----:R-:W-:Y:S02]  /*34d0*/  IMAD R120, R120, R121, RZ ;  /* 0x0000007978787224 */ /* 0x002fe400078e02ff */
[----:B------:R-:W1:Y:S01]  /*34e0*/  LDC R121, c[0x0][0x238] ;  /* 0x00008e00ff797b82 */ /* 0x000e620000000800 */
[----:B------:R-:W-:Y:S01]  /*34f0*/  PRMT R195, RZ, 0x7610, R195 ;  /* 0x00007610ffc37816 */ /* 0x000fe200000000c3 */
[----:B------:R-:W-:Y:S01]  /*3500*/  IMAD.WIDE R108, R120, 0x2, R106 ;  /* 0x00000002786c7825 */ /* 0x000fe200078e026a */
[----:B------:R-:W-:Y:S02]  /*3510*/  LOP3.LUT R120, R0, 0x24, RZ, 0xfc, !PT ;  /* 0x0000002400787812 */ /* 0x000fe400078efcff */
[----:B------:R-:W-:-:S05]  /*3520*/  PRMT R179, RZ, 0x7610, R179 ;  /* 0x00007610ffb37816 */ /* 0x000fca00000000b3 */
[----:B------:R3:W4:Y:S01]  /*3530*/  @!P3 LDG.E.U16 R195, desc[UR12][R108.64] ;  /* 0x0000000c6cc3b981 */ /* 0x000722000c1e1500 */
[----:B0-----:R-:W-:Y:S02]  /*3540*/  LOP3.LUT R110, R0, 0x30, RZ, 0xfc, !PT ;  /* 0x00000030006e7812 */ /* 0x001fe400078efcff */
[----:B------:R-:W-:Y:S01]  /*3550*/  PRMT R215, RZ, 0x7610, R215 ;  /* 0x00007610ffd77816 */ /* 0x000fe200000000d7 */
[----:B------:R-:W4:Y:S01]  /*3560*/  @!P5 LDG.E.U16 R179, desc[UR12][R114.64] ;  /* 0x0000000c72b3d981 */ /* 0x000f22000c1e1500 */
[----:B------:R-:W-:Y:S02]  /*3570*/  ISETP.GE.AND P5, PT, R110, UR10, PT ;  /* 0x0000000a6e007c0c */ /* 0x000fe4000bfa6270 */
[----:B---3--:R-:W-:-:S04]  /*3580*/  LOP3.LUT R109, R0, 0x28, RZ, 0xfc, !PT ;  /* 0x00000028006d7812 */ /* 0x008fc800078efcff */
[----:B------:R-:W-:Y:S01]  /*3590*/  ISETP.GE.AND P0, PT, R109, UR10, PT ;  /* 0x0000000a6d007c0c */ /* 0x000fe2000bf06270 */
[----:B-1----:R-:W-:Y:S01]  /*35a0*/  IMAD R120, R120, R121, RZ ;  /* 0x0000007978787224 */ /* 0x002fe200078e02ff */
[----:B------:R-:W-:-:S03]  /*35b0*/  LOP3.LUT R112, R0, 0x2c, RZ, 0xfc, !PT ;  /* 0x0000002c00707812 */ /* 0x000fc600078efcff */
[--C-:B------:R-:W-:Y:S01]  /*35c0*/  IMAD.WIDE R120, R120, 0x2, R106.reuse ;  /* 0x0000000278787825 */ /* 0x100fe200078e026a */
[C---:B------:R-:W-:Y:S02]  /*35d0*/  LOP3.LUT R108, R0.reuse, 0x34, RZ, 0xfc, !PT ;  /* 0x00000034006c7812 */ /* 0x040fe400078efcff */
[----:B------:R-:W-:Y:S02]  /*35e0*/  LOP3.LUT R109, R0, 0x38, RZ, 0xfc, !PT ;  /* 0x00000038006d7812 */ /* 0x000fe400078efcff */
[----:B------:R0:W3:Y:S01]  /*35f0*/  @!P6 LDG.E.U16 R215, desc[UR12][R120.64] ;  /* 0x0000000c78d7e981 */ /* 0x0000e2000c1e1500 */
[----:B------:R-:W-:Y:S01]  /*3600*/  ISETP.GE.AND P4, PT, R112, UR10, PT ;  /* 0x0000000a70007c0c */ /* 0x000fe2000bf86270 */
[----:B------:R-:W-:Y:S01]  /*3610*/  IMAD.WIDE R112, R113, 0x2, R106 ;  /* 0x0000000271707825 */ /* 0x000fe200078e026a */
[----:B------:R-:W-:Y:S02]  /*3620*/  ISETP.GE.AND P6, PT, R108, UR10, PT ;  /* 0x0000000a6c007c0c */ /* 0x000fe4000bfc6270 */
[----:B------:R-:W-:-:S02]  /*3630*/  ISETP.GE.AND P3, PT, R109, UR10, PT ;  /* 0x0000000a6d007c0c */ /* 0x000fc4000bf66270 */
[----:B------:R-:W-:Y:S02]  /*3640*/  PRMT R177, RZ, 0x7610, R177 ;  /* 0x00007610ffb17816 */ /* 0x000fe400000000b1 */
[----:B------:R-:W-:Y:S01]  /*3650*/  PRMT R125, RZ, 0x7610, R125 ;  /* 0x00007610ff7d7816 */ /* 0x000fe2000000007d */
[----:B0-----:R-:W0:Y:S05]  /*3660*/  LDC R121, c[0x0][0x238] ;  /* 0x00008e00ff797b82 */ /* 0x001e2a0000000800 */
[----:B------:R-:W3:Y:S04]  /*3670*/  @!P5 LDG.E.U16 R125, desc[UR12][R112.64] ;  /* 0x0000000c707dd981 */ /* 0x000ee8000c1e1500 */
[----:B------:R-:W3:Y:S01]  /*3680*/  LDL R113, [R1+0x24] ;  /* 0x0000240001717983 */ /* 0x000ee20000100800 */
[----:B------:R-:W-:Y:S01]  /*3690*/  PRMT R176, RZ, 0x7610, R176 ;  /* 0x00007610ffb07816 */ /* 0x000fe200000000b0 */
[----:B-----5:R-:W-:Y:S01]  /*36a0*/  IMAD.WIDE R108, R2, 0x2, R106 ;  /* 0x00000002026c7825 */ /* 0x020fe200078e026a */
[----:B------:R-:W-:-:S04]  /*36b0*/  LEA.HI R2, R237, 0x7c, RZ, 0x1b ;  /* 0x0000007ced027811 */ /* 0x000fc800078fd8ff */
[----:B------:R1:W5:Y:S01]  /*36c0*/  @!P0 LDG.E.U16 R177, desc[UR12][R108.64] ;  /* 0x0000000c6cb18981 */ /* 0x000362000c1e1500 */
[----:B------:R-:W-:-:S03]  /*36d0*/  ISETP.GE.AND P0, PT, R2, UR10, PT ;  /* 0x0000000a02007c0c */ /* 0x000fc6000bf06270 */
[----:B------:R-:W5:Y:S01]  /*36e0*/  LDL R2, [R1+0x28] ;  /* 0x0000280001027983 */ /* 0x000f620000100800 */
[----:B--2---:R-:W-:Y:S01]  /*36f0*/  IMAD.WIDE R114, R196, 0x2, R106 ;  /* 0x00000002c4727825 */ /* 0x004fe200078e026a */
[----:B------:R-:W-:-:S03]  /*3700*/  LOP3.LUT R196, R0, 0x40, RZ, 0xfc, !PT ;  /* 0x0000004000c47812 */ /* 0x000fc600078efcff */
[----:B----4-:R-:W-:-:S05]  /*3710*/  IMAD.WIDE R110, R111, 0x2, R106 ;  /* 0x000000026f6e7825 */ /* 0x010fca00078e026a */
[----:B------:R2:W4:Y:S01]  /*3720*/  @!P4 LDG.E.U16 R176, desc[UR12][R110.64] ;  /* 0x0000000c6eb0c981 */ /* 0x000522000c1e1500 */
[----:B------:R-:W-:-:S03]  /*3730*/  ISETP.GE.AND P4, PT, R196, UR10, PT ;  /* 0x0000000ac4007c0c */ /* 0x000fc6000bf86270 */
[----:B------:R-:W4:Y:S01]  /*3740*/  LDL R196, [R1+0x2c] ;  /* 0x00002c0001c47983 */ /* 0x000f220000100800 */
[----:B------:R-:W-:-:S05]  /*3750*/  LOP3.LUT R120, R0, 0x38, RZ, 0xfc, !PT ;  /* 0x0000003800787812 */ /* 0x000fca00078efcff */
[----:B0-----:R-:W-:Y:S01]  /*3760*/  IMAD R120, R120, R121, RZ ;  /* 0x0000007978787224 */ /* 0x001fe200078e02ff */
[----:B------:R-:W-:-:S04]  /*3770*/  LOP3.LUT R121, R0, 0x44, RZ, 0xfc, !PT ;  /* 0x0000004400797812 */ /* 0x000fc800078efcff */
[----:B------:R-:W-:Y:S02]  /*3780*/  ISETP.GE.AND P5, PT, R121, UR10, PT ;  /* 0x0000000a79007c0c */ /* 0x000fe4000bfa6270 */
[----:B------:R-:W0:Y:S01]  /*3790*/  LDC R121, c[0x0][0x238] ;  /* 0x00008e00ff797b82 */ /* 0x000e220000000800 */
[----:B------:R-:W-:Y:S01]  /*37a0*/  PRMT R214, RZ, 0x7610, R214 ;  /* 0x00007610ffd67816 */ /* 0x000fe200000000d6 */
[----:B-1----:R-:W-:Y:S01]  /*37b0*/  IMAD.WIDE R108, R120, 0x2, R106 ;  /* 0x00000002786c7825 */ /* 0x002fe200078e026a */
[----:B------:R-:W-:-:S04]  /*37c0*/  LOP3.LUT R120, R0, 0x48, RZ, 0xfc, !PT ;  /* 0x0000004800787812 */ /* 0x000fc800078efcff */
[----:B------:R1:W4:Y:S01]  /*37d0*/  @!P6 LDG.E.U16 R214, desc[UR12][R114.64] ;  /* 0x0000000c72d6e981 */ /* 0x000322000c1e1500 */
[----:B------:R-:W-:Y:S02]  /*37e0*/  ISETP.GE.AND P6, PT, R120, UR10, PT ;  /* 0x0000000a78007c0c */ /* 0x000fe4000bfc6270 */
[----:B------:R-:W-:Y:S01]  /*37f0*/  LOP3.LUT R120, R0, 0x40, RZ, 0xfc, !PT ;  /* 0x0000004000787812 */ /* 0x000fe200078efcff */
[----:B--2---:R-:W-:Y:S01]  /*3800*/  IMAD.WIDE R110, R230, 0x2, R106 ;  /* 0x00000002e66e7825 */ /* 0x004fe200078e026a */
[----:B------:R-:W-:Y:S02]  /*3810*/  PRMT R213, RZ, 0x7610, R213 ;  /* 0x00007610ffd57816 */ /* 0x000fe400000000d5 */
[----:B------:R-:W-:Y:S02]  /*3820*/  PRMT R124, RZ, 0x7610, R124 ;  /* 0x00007610ff7c7816 */ /* 0x000fe4000000007c */
[----:B------:R-:W-:Y:S02]  /*3830*/  PRMT R126, RZ, 0x7610, R126 ;  /* 0x00007610ff7e7816 */ /* 0x000fe4000000007e */
[----:B------:R-:W2:Y:S01]  /*3840*/  @!P2 LDG.E.U16 R213, desc[UR12][R110.64] ;  /* 0x0000000c6ed5a981 */ /* 0x000ea2000c1e1500 */
[----:B-1----:R-:W-:-:S03]  /*3850*/  LOP3.LUT R115, R0, 0x54, RZ, 0xfc, !PT ;  /* 0x0000005400737812 */ /* 0x002fc600078efcff */
[----:B------:R1:W2:Y:S01]  /*3860*/  @!P3 LDG.E.U16 R124, desc[UR12][R108.64] ;  /* 0x0000000c6c7cb981 */ /* 0x0002a2000c1e1500 */
[----:B0-----:R-:W-:Y:S01]  /*3870*/  IMAD R120, R120, R121, RZ ;  /* 0x0000007978787224 */ /* 0x001fe200078e02ff */
[----:B------:R-:W-:-:S04]  /*3880*/  LOP3.LUT R121, R0, 0x4c, RZ, 0xfc, !PT ;  /* 0x0000004c00797812 */ /* 0x000fc800078efcff */
[----:B------:R-:W-:Y:S02]  /*3890*/  ISETP.GE.AND P3, PT, R121, UR10, PT ;  /* 0x0000000a79007c0c */ /* 0x000fe4000bf66270 */
[----:B------:R-:W0:Y:S01]  /*38a0*/  LDC R121, c[0x0][0x238] ;  /* 0x00008e00ff797b82 */ /* 0x000e220000000800 */
[----:B------:R-:W-:Y:S01]  /*38b0*/  PRMT R127, RZ, 0x7610, R127 ;  /* 0x00007610ff7f7816 */ /* 0x000fe2000000007f */
[----:B-1----:R-:W-:Y:S01]  /*38c0*/  IMAD.WIDE R108, R120, 0x2, R106 ;  /* 0x00000002786c7825 */ /* 0x002fe200078e026a */
[----:B------:R-:W-:Y:S02]  /*38d0*/  PRMT R212, RZ, 0x7610, R212 ;  /* 0x00007610ffd47816 */ /* 0x000fe400000000d4 */
[----:B------:R-:W-:Y:S02]  /*38e0*/  LOP3.LUT R114, R0, 0x58, RZ, 0xfc, !PT ;  /* 0x0000005800727812 */ /* 0x000fe400078efcff */
[----:B------:R-:W2:Y:S01]  /*38f0*/  @!P4 LDG.E.U16 R127, desc[UR12][R108.64] ;  /* 0x0000000c6c7fc981 */ /* 0x000ea2000c1e1500 */
[----:B------:R-:W-:-:S02]  /*3900*/  PRMT R211, RZ, 0x7610, R211 ;  /* 0x00007610ffd37816 */ /* 0x000fc400000000d3 */
[----:B------:R-:W-:-:S04]  /*3910*/  LOP3.LUT R120, R0, 0x50, RZ, 0xfc, !PT ;  /* 0x0000005000787812 */ /* 0x000fc800078efcff */
[----:B------:R-:W-:Y:S01]  /*3920*/  ISETP.GE.AND P2, PT, R120, UR10, PT ;  /* 0x0000000a78007c0c */ /* 0x000fe2000bf46270 */
[----:B---3--:R-:W-:-:S05]  /*3930*/  IMAD.WIDE R110, R113, 0x2, R106 ;  /* 0x00000002716e7825 */ /* 0x008fca00078e026a */
[----:B------:R1:W3:Y:S01]  /*3940*/  @!P5 LDG.E.U16 R212, desc[UR12][R110.64] ;  /* 0x0000000c6ed4d981 */ /* 0x0002e2000c1e1500 */
[----:B------:R-:W-:Y:S02]  /*3950*/  ISETP.GE.AND P5, PT, R114, UR10, PT ;  /* 0x0000000a72007c0c */ /* 0x000fe4000bfa6270 */
[----:B------:R-:W-:Y:S01]  /*3960*/  LOP3.LUT R114, R0, 0x60, RZ, 0xfc, !PT ;  /* 0x0000006000727812 */ /* 0x000fe200078efcff */
[----:B0-----:R-:W-:Y:S01]  /*3970*/  IMAD R120, R120, R121, RZ ;  /* 0x0000007978787224 */ /* 0x001fe200078e02ff */
[----:B------:R-:W-:Y:S01]  /*3980*/  PRMT R129, RZ, 0x7610, R129 ;  /* 0x00007610ff817816 */ /* 0x000fe20000000081 */
[----:B------:R-:W0:Y:S02]  /*3990*/  LDC R121, c[0x0][0x238] ;  /* 0x00008e00ff797b82 */ /* 0x000e240000000800 */
[----:B-1----:R-:W-:-:S05]  /*39a0*/  IMAD.WIDE R110, R120, 0x2, R106 ;  /* 0x00000002786e7825 */ /* 0x002fca00078e026a */
[----:B------:R1:W3:Y:S01]  /*39b0*/  @!P2 LDG.E.U16 R129, desc[UR12][R110.64] ;  /* 0x0000000c6e81a981 */ /* 0x0002e2000c1e1500 */
[----:B------:R-:W-:Y:S02]  /*39c0*/  PRMT R128, RZ, 0x7610, R128 ;  /* 0x00007610ff807816 */ /* 0x000fe40000000080 */
[----:B------:R-:W-:Y:S02]  /*39d0*/  LOP3.LUT R120, R0, 0x54, RZ, 0xfc, !PT ;  /* 0x0000005400787812 */ /* 0x000fe400078efcff */
[----:B------:R-:W-:-:S03]  /*39e0*/  PRMT R210, RZ, 0x7610, R210 ;  /* 0x00007610ffd27816 */ /* 0x000fc600000000d2 */
[----:B0-----:R-:W-:Y:S02]  /*39f0*/  IMAD R120, R120, R121, RZ ;  /* 0x0000007978787224 */ /* 0x001fe400078e02ff */
[----:B------:R-:W0:Y:S01]  /*3a00*/  LDC R121, c[0x0][0x238] ;  /* 0x00008e00ff797b82 */ /* 0x000e220000000800 */
[----:B------:R-:W-:Y:S02]  /*3a10*/  PRMT R209, RZ, 0x7610, R209 ;  /* 0x00007610ffd17816 */ /* 0x000fe400000000d1 */
[----:B------:R-:W-:Y:S02]  /*3a20*/  PRMT R208, RZ, 0x7610, R208 ;  /* 0x00007610ffd07816 */ /* 0x000fe400000000d0 */
[----:B------:R-:W-:Y:S02]  /*3a30*/  PRMT R131, RZ, 0x7610, R131 ;  /* 0x00007610ff837816 */ /* 0x000fe40000000083 */
[----:B------:R-:W-:Y:S02]  /*3a40*/  PRMT R184, RZ, 0x7610, R184 ;  /* 0x00007610ffb87816 */ /* 0x000fe400000000b8 */
[----:B------:R-:W-:Y:S01]  /*3a50*/  PRMT R130, RZ, 0x7610, R130 ;  /* 0x00007610ff827816 */ /* 0x000fe20000000082 */
[----:B-----5:R-:W-:-:S05]  /*3a60*/  IMAD.WIDE R112, R2, 0x2, R106 ;  /* 0x0000000202707825 */ /* 0x020fca00078e026a */
[----:B------:R-:W5:Y:S01]  /*3a70*/  @!P6 LDG.E.U16 R126, desc[UR12][R112.64] ;  /* 0x0000000c707ee981 */ /* 0x000f62000c1e1500 */
[----:B------:R-:W-:Y:S02]  /*3a80*/  ISETP.GE.AND P6, PT, R115, UR10, PT ;  /* 0x0000000a73007c0c */ /* 0x000fe4000bfc6270 */
[----:B------:R-:W1:Y:S01]  /*3a90*/  LDC R115, c[0x0][0x238] ;  /* 0x00008e00ff737b82 */ /* 0x000e620000000800 */
[----:B----4-:R-:W-:-:S05]  /*3aa0*/  IMAD.WIDE R108, R196, 0x2, R106 ;  /* 0x00000002c46c7825 */ /* 0x010fca00078e026a */
[----:B------:R4:W3:Y:S01]  /*3ab0*/  @!P3 LDG.E.U16 R211, desc[UR12][R108.64] ;  /* 0x0000000c6cd3b981 */ /* 0x0008e2000c1e1500 */
[----:B------:R-:W-:Y:S02]  /*3ac0*/  ISETP.GE.AND P3, PT, R114, UR10, PT ;  /* 0x0000000a72007c0c */ /* 0x000fe4000bf66270 */
[----:B------:R-:W-:-:S05]  /*3ad0*/  LOP3.LUT R114, R0, 0x58, RZ, 0xfc, !PT ;  /* 0x0000005800727812 */ /* 0x000fca00078efcff */
[----:B-1----:R-:W-:Y:S01]  /*3ae0*/  IMAD R114, R114, R115, RZ ;  /* 0x0000007372727224 */ /* 0x002fe200078e02ff */
[----:B------:R-:W-:-:S04]  /*3af0*/  LOP3.LUT R115, R0, 0x64, RZ, 0xfc, !PT ;  /* 0x0000006400737812 */ /* 0x000fc800078efcff */
[----:B------:R-:W-:Y:S02]  /*3b00*/  ISETP.GE.AND P2, PT, R115, UR10, PT ;  /* 0x0000000a73007c0c */ /* 0x000fe4000bf46270 */
[----:B------:R-:W1:Y:S01]  /*3b10*/  LDC R115, c[0x0][0x238] ;  /* 0x00008e00ff737b82 */ /* 0x000e620000000800 */
[----:B------:R-:W-:Y:S01]  /*3b20*/  IMAD.WIDE R110, R114, 0x2, R106 ;  /* 0x00000002726e7825 */ /* 0x000fe200078e026a */
[----:B------:R-:W-:-:S04]  /*3b30*/  LOP3.LUT R114, R0, 0x68, RZ, 0xfc, !PT ;  /* 0x0000006800727812 */ /* 0x000fc800078efcff */
[----:B------:R-:W3:Y:S01]  /*3b40*/  @!P5 LDG.E.U16 R128, desc[UR12][R110.64] ;  /* 0x0000000c6e80d981 */ /* 0x000ee2000c1e1500 */
[----:B------:R-:W-:Y:S02]  /*3b50*/  ISETP.GE.AND P5, PT, R114, UR10, PT ;  /* 0x0000000a72007c0c */ /* 0x000fe4000bfa6270 */
[----:B------:R-:W-:Y:S01]  /*3b60*/  LOP3.LUT R114, R0, 0x60, RZ, 0xfc, !PT ;  /* 0x0000006000727812 */ /* 0x000fe200078efcff */
[----:B----4-:R-:W-:-:S05]  /*3b70*/  IMAD.WIDE R108, R120, 0x2, R106 ;  /* 0x00000002786c7825 */ /* 0x010fca00078e026a */
[----:B------:R4:W3:Y:S01]  /*3b80*/  @!P6 LDG.E.U16 R210, desc[UR12][R108.64] ;  /* 0x0000000c6cd2e981 */ /* 0x0008e2000c1e1500 */
[----:B-1----:R-:W-:-:S04]  /*3b90*/  IMAD R114, R114, R115, RZ ;  /* 0x0000007372727224 */ /* 0x002fc800078e02ff */
[--C-:B----4-:R-:W-:Y:S02]  /*3ba0*/  IMAD.WIDE R108, R114, 0x2, R106.reuse ;  /* 0x00000002726c7825 */ /* 0x110fe400078e026a */
[----:B------:R-:W1:Y:S01]  /*3bb0*/  LDC R114, c[0x0][0x238] ;  /* 0x00008e00ff727b82 */ /* 0x000e620000000800 */
[----:B------:R-:W-:Y:S02]  /*3bc0*/  LEA.HI R2, R237, 0x9c, RZ, 0x1b ;  /* 0x0000009ced027811 */ /* 0x000fe400078fd8ff */
[----:B------:R-:W-:Y:S01]  /*3bd0*/  LOP3.LUT R120, R0, 0x64, RZ, 0xfc, !PT ;  /* 0x0000006400787812 */ /* 0x000fe200078efcff */
[----:B------:R-:W-:Y:S01]  /*3be0*/  IMAD.WIDE R112, R231, 0x2, R106 ;  /* 0x00000002e7707825 */ /* 0x000fe200078e026a */
[----:B------:R-:W-:Y:S01]  /*3bf0*/  ISETP.GE.AND P4, PT, R2, UR10, PT ;  /* 0x0000000a02007c0c */ /* 0x000fe2000bf86270 */
[----:B------:R-:W4:Y:S01]  /*3c00*/  @!P3 LDG.E.U16 R131, desc[UR12][R108.64] ;  /* 0x0000000c6c83b981 */ /* 0x000f22000c1e1500 */
[----:B------:R-:W-:Y:S01]  /*3c10*/  LOP3.LUT R2, R0, 0x68, RZ, 0xfc, !PT ;  /* 0x0000006800027812 */ /* 0x000fe200078efcff */
[----:B0-----:R-:W-:-:S02]  /*3c20*/  IMAD R120, R120, R121, RZ ;  /* 0x0000007978787224 */ /* 0x001fc400078e02ff */
[----:B------:R0:W4:Y:S02]  /*3c30*/  @!P1 LDG.E.U16 R209, desc[UR12][R112.64] ;  /* 0x0000000c70d19981 */ /* 0x000124000c1e1500 */
[----:B-1----:R-:W-:Y:S01]  /*3c40*/  IMAD R2, R2, R114, RZ ;  /* 0x0000007202027224 */ /* 0x002fe200078e02ff */
[----:B------:R-:W-:-:S04]  /*3c50*/  LOP3.LUT R114, R0, 0x74, RZ, 0xfc, !PT ;  /* 0x0000007400727812 */ /* 0x000fc800078efcff */
[----:B------:R-:W-:Y:S02]  /*3c60*/  ISETP.GE.AND P6, PT, R114, UR10, PT ;  /* 0x0000000a72007c0c */ /* 0x000fe4000bfc6270 */
[----:B------:R-:W1:Y:S01]  /*3c70*/  LDC R114, c[0x0][0x238] ;  /* 0x00008e00ff727b82 */ /* 0x000e620000000800 */
[----:B------:R-:W-:-:S04]  /*3c80*/  IMAD.WIDE R110, R120, 0x2, R106 ;  /* 0x00000002786e7825 */ /* 0x000fc800078e026a */
[----:B0-----:R-:W-:Y:S01]  /*3c90*/  IMAD.WIDE R112, R2, 0x2, R106 ;  /* 0x0000000202707825 */ /* 0x001fe200078e026a */
[C---:B------:R-:W-:Y:S01]  /*3ca0*/  LOP3.LUT R2, R0.reuse, 0x78, RZ, 0xfc, !PT ;  /* 0x0000007800027812 */ /* 0x040fe200078efcff */
[----:B------:R-:W4:Y:S01]  /*3cb0*/  @!P2 LDG.E.U16 R208, desc[UR12][R110.64] ;  /* 0x0000000c6ed0a981 */ /* 0x000f22000c1e1500 */
[----:B------:R-:W-:Y:S01]  /*3cc0*/  LOP3.LUT R115, R0, 0x6c, RZ, 0xfc, !PT ;  /* 0x0000006c00737812 */ /* 0x000fe200078efcff */
[----:B------:R-:W0:Y:S01]  /*3cd0*/  LDC R120, c[0x0][0x238] ;  /* 0x00008e00ff787b82 */ /* 0x000e220000000800 */
[----:B------:R-:W-:Y:S01]  /*3ce0*/  ISETP.GE.AND P2, PT, R2, UR10, PT ;  /* 0x0000000a02007c0c */ /* 0x000fe2000bf46270 */
[----:B------:R2:W4:Y:S01]  /*3cf0*/  @!P5 LDG.E.U16 R130, desc[UR12][R112.64] ;  /* 0x0000000c7082d981 */ /* 0x000522000c1e1500 */
[----:B------:R-:W-:-:S05]  /*3d00*/  LOP3.LUT R2, R0, 0x70, RZ, 0xfc, !PT ;  /* 0x0000007000027812 */ /* 0x000fca00078efcff */
[----:B-1----:R-:W-:Y:S02]  /*3d10*/  IMAD R2, R2, R114, RZ ;  /* 0x0000007202027224 */ /* 0x002fe400078e02ff */
[----:B------:R-:W1:Y:S01]  /*3d20*/  LDC R114, c[0x0][0x238] ;  /* 0x00008e00ff727b82 */ /* 0x000e620000000800 */
[----:B------:R-:W-:Y:S02]  /*3d30*/  ISETP.GE.AND P1, PT, R115, UR10, PT ;  /* 0x0000000a73007c0c */ /* 0x000fe4000bf26270 */
[----:B------:R-:W-:Y:S01]  /*3d40*/  LOP3.LUT R115, R0, 0x70, RZ, 0xfc, !PT ;  /* 0x0000007000737812 */ /* 0x000fe200078efcff */
[----:B------:R-:W-:-:S03]  /*3d50*/  IMAD.WIDE R108, R2, 0x2, R106 ;  /* 0x00000002026c7825 */ /* 0x000fc600078e026a */
[----:B------:R-:W-:Y:S02]  /*3d60*/  ISETP.GE.AND P3, PT, R115, UR10, PT ;  /* 0x0000000a73007c0c */ /* 0x000fe4000bf66270 */
[C---:B------:R-:W-:Y:S02]  /*3d70*/  LOP3.LUT R2, R0.reuse, 0x78, RZ, 0xfc, !PT ;  /* 0x0000007800027812 */ /* 0x040fe400078efcff */
[----:B------:R-:W-:Y:S02]  /*3d80*/  LOP3.LUT R115, R0, 0x6c, RZ, 0xfc, !PT ;  /* 0x0000006c00737812 */ /* 0x000fe400078efcff */
[----:B------:R-:W-:-:S07]  /*3d90*/  PRMT R207, RZ, 0x7610, R207 ;  /* 0x00007610ffcf7816 */ /* 0x000fce00000000cf */
[----:B------:R-:W4:Y:S01]  /*3da0*/  @!P3 LDG.E.U16 R184, desc[UR12][R108.64] ;  /* 0x0000000c6cb8b981 */ /* 0x000f22000c1e1500 */
[----:B-1----:R-:W-:Y:S01]  /*3db0*/  IMAD R2, R2, R114, RZ ;  /* 0x0000007202027224 */ /* 0x002fe200078e02ff */
[----:B------:R-:W-:Y:S01]  /*3dc0*/  LOP3.LUT R114, R0, 0x84, RZ, 0xfc, !PT ;  /* 0x0000008400727812 */ /* 0x000fe200078efcff */
[----:B0-----:R-:W-:Y:S01]  /*3dd0*/  IMAD R115, R115, R120, RZ ;  /* 0x0000007873737224 */ /* 0x001fe200078e02ff */
[----:B------:R-:W-:Y:S01]  /*3de0*/  PRMT R181, RZ, 0x7610, R181 ;  /* 0x00007610ffb57816 */ /* 0x000fe200000000b5 */
[----:B------:R-:W0:Y:S01]  /*3df0*/  LDC R120, c[0x0][0x238] ;  /* 0x00008e00ff787b82 */ /* 0x000e220000000800 */
[----:B------:R-:W-:Y:S01]  /*3e00*/  ISETP.GE.AND P3, PT, R114, UR10, PT ;  /* 0x0000000a72007c0c */ /* 0x000fe2000bf66270 */
[----:B--2---:R-:W-:-:S05]  /*3e10*/  IMAD.WIDE R112, R115, 0x2, R106 ;  /* 0x0000000273707825 */ /* 0x004fca00078e026a */
[----:B------:R1:W2:Y:S01]  /*3e20*/  @!P1 LDG.E.U16 R207, desc[UR12][R112.64] ;  /* 0x0000000c70cf9981 */ /* 0x0002a2000c1e1500 */
[----:B------:R-:W5:Y:S01]  /*3e30*/  LDC R114, c[0x0][0x238] ;  /* 0x00008e00ff727b82 */ /* 0x000f620000000800 */
[----:B-1----:R-:W-:Y:S01]  /*3e40*/  IMAD.WIDE R112, R2, 0x2, R106 ;  /* 0x0000000202707825 */ /* 0x002fe200078e026a */
[----:B------:R-:W-:-:S04]  /*3e50*/  LOP3.LUT R2, R0, 0x88, RZ, 0xfc, !PT ;  /* 0x0000008800027812 */ /* 0x000fc800078efcff */
[----:B------:R1:W2:Y:S01]  /*3e60*/  @!P2 LDG.E.U16 R181, desc[UR12][R112.64] ;  /* 0x0000000c70b5a981 */ /* 0x0002a2000c1e1500 */
[----:B------:R-:W-:Y:S02]  /*3e70*/  ISETP.GE.AND P2, PT, R2, UR10, PT ;  /* 0x0000000a02007c0c */ /* 0x000fe4000bf46270 */
[----:B------:R-:W-:-:S05]  /*3e80*/  LOP3.LUT R2, R0, 0x80, RZ, 0xfc, !PT ;  /* 0x0000008000027812 */ /* 0x000fca00078efcff */
[----:B-----5:R-:W-:Y:S02]  /*3e90*/  IMAD R2, R2, R114, RZ ;  /* 0x0000007202027224 */ /* 0x020fe400078e02ff */
[----:B------:R-:W5:Y:S02]  /*3ea0*/  LDC R114, c[0x0][0x238] ;  /* 0x00008e00ff727b82 */ /* 0x000f640000000800 */
[----:B------:R-:W-:Y:S01]  /*3eb0*/  IMAD.WIDE R108, R2, 0x2, R106 ;  /* 0x00000002026c7825 */ /* 0x000fe200078e026a */
[----:B------:R-:W-:Y:S02]  /*3ec0*/  LOP3.LUT R2, R0, 0x88, RZ, 0xfc, !PT ;  /* 0x0000008800027812 */ /* 0x000fe400078efcff */
[----:B------:R-:W-:Y:S01]  /*3ed0*/  PRMT R205, RZ, 0x7610, R205 ;  /* 0x00007610ffcd7816 */ /* 0x000fe200000000cd */
[----:B-1----:R-:W-:Y:S01]  /*3ee0*/  IMAD.WIDE R112, R232, 0x2, R106 ;  /* 0x00000002e8707825 */ /* 0x002fe200078e026a */
[----:B------:R-:W-:-:S04]  /*3ef0*/  LOP3.LUT R115, R0, 0x74, RZ, 0xfc, !PT ;  /* 0x0000007400737812 */ /* 0x000fc800078efcff */
[----:B------:R1:W2:Y:S01]  /*3f00*/  @!P0 LDG.E.U16 R205, desc[UR12][R112.64] ;  /* 0x0000000c70cd8981 */ /* 0x0002a2000c1e1500 */
[----:B0-----:R-:W-:Y:S02]  /*3f10*/  IMAD R115, R115, R120, RZ ;  /* 0x0000007873737224 */ /* 0x001fe400078e02ff */
[----:B------:R-:W0:Y:S01]  /*3f20*/  LDC R120, c[0x0][0x238] ;  /* 0x00008e00ff787b82 */ /* 0x000e220000000800 */
[----:B-----5:R-:W-:Y:S02]  /*3f30*/  IMAD R2, R2, R114, RZ ;  /* 0x0000007202027224 */ /* 0x020fe400078e02ff */
[----:B------:R-:W-:Y:S01]  /*3f40*/  IMAD.WIDE R110, R115, 0x2, R106 ;  /* 0x00000002736e7825 */ /* 0x000fe200078e026a */
[----:B------:R-:W-:-:S04]  /*3f50*/  PRMT R206, RZ, 0x7610, R206 ;  /* 0x00007610ffce7816 */ /* 0x000fc800000000ce */
[----:B------:R-:W5:Y:S01]  /*3f60*/  LDC R114, c[0x0][0x238] ;  /* 0x00008e00ff727b82 */ /* 0x000f620000000800 */
[----:B-1----:R-:W-:Y:S01]  /*3f70*/  IMAD.WIDE R112, R2, 0x2, R106 ;  /* 0x0000000202707825 */ /* 0x002fe200078e026a */
[C---:B------:R-:W-:Y:S02]  /*3f80*/  LOP3.LUT R115, R0.reuse, 0x80, RZ, 0xfc, !PT ;  /* 0x0000008000737812 */ /* 0x040fe400078efcff */
[----:B------:R-:W-:Y:S01]  /*3f90*/  PRMT R137, RZ, 0x7610, R137 ;  /* 0x00007610ff897816 */ /* 0x000fe20000000089 */
[----:B------:R1:W2:Y:S03]  /*3fa0*/  @!P6 LDG.E.U16 R206, desc[UR12][R110.64] ;  /* 0x0000000c6ecee981 */ /* 0x0002a6000c1e1500 */
[----:B------:R-:W3:Y:S01]  /*3fb0*/  LDC R2, c[0x0][0x238] ;  /* 0x00008e00ff027b82 */ /* 0x000ee20000000800 */
[----:B------:R-:W-:Y:S02]  /*3fc0*/  ISETP.GE.AND P1, PT, R115, UR10, PT ;  /* 0x0000000a73007c0c */ /* 0x000fe4000bf26270 */
[----:B------:R-:W-:-:S05]  /*3fd0*/  LOP3.LUT R115, R0, 0x84, RZ, 0xfc, !PT ;  /* 0x0000008400737812 */ /* 0x000fca00078efcff */
[----:B0-----:R-:W-:Y:S01]  /*3fe0*/  IMAD R115, R115, R120, RZ ;  /* 0x0000007873737224 */ /* 0x001fe200078e02ff */
[----:B------:R-:W-:Y:S01]  /*3ff0*/  PRMT R204, RZ, 0x7610, R204 ;  /* 0x00007610ffcc7816 */ /* 0x000fe200000000cc */
[----:B------:R-:W0:Y:S02]  /*4000*/  LDC R120, c[0x0][0x238] ;  /* 0x00008e00ff787b82 */ /* 0x000e240000000800 */
[----:B-1----:R-:W-:Y:S02]  /*4010*/  IMAD.WIDE R110, R115, 0x2, R106 ;  /* 0x00000002736e7825 */ /* 0x002fe400078e026a */
[----:B------:R1:W2:Y:S04]  /*4020*/  @!P1 LDG.E.U16 R137, desc[UR12][R108.64] ;  /* 0x0000000c6c899981 */ /* 0x0002a8000c1e1500 */
[----:B------:R-:W0:Y:S01]  /*4030*/  LDC R115, c[0x0][0x238] ;  /* 0x00008e00ff737b82 */ /* 0x000e220000000800 */
[----:B------:R-:W-:Y:S01]  /*4040*/  PRMT R136, RZ, 0x7610, R136 ;  /* 0x00007610ff887816 */ /* 0x000fe20000000088 */
[----:B-----5:R-:W-:Y:S01]  /*4050*/  IMAD R114, R250, R114, RZ ;  /* 0x00000072fa727224 */ /* 0x020fe200078e02ff */
[----:B------:R-:W5:Y:S01]  /*4060*/  @!P3 LDG.E.U16 R204, desc[UR12][R110.64] ;  /* 0x0000000c6eccb981 */ /* 0x000f62000c1e1500 */
[----:B---3--:R-:W-:-:S03]  /*4070*/  IMAD R2, R252, R2, RZ ;  /* 0x00000002fc027224 */ /* 0x008fc600078e02ff */
[----:B------:R3:W5:Y:S01]  /*4080*/  @!P2 LDG.E.U16 R136, desc[UR12][R112.64] ;  /* 0x0000000c7088a981 */ /* 0x000762000c1e1500 */
[--C-:B-1----:R-:W-:Y:S02]  /*4090*/  IMAD.WIDE R108, R2, 0x2, R106.reuse ;  /* 0x00000002026c7825 */ /* 0x102fe400078e026a */
[----:B------:R-:W1:Y:S01]  /*40a0*/  LDC R2, c[0x0][0x238] ;  /* 0x00008e00ff027b82 */ /* 0x000e620000000800 */
[----:B------:R-:W-:Y:S01]  /*40b0*/  ISETP.GE.AND P3, PT, R249, UR10, PT ;  /* 0x0000000af9007c0c */ /* 0x000fe2000bf66270 */
[----:B---3--:R-:W-:-:S04]  /*40c0*/  IMAD.WIDE R112, R114, 0x2, R106 ;  /* 0x0000000272707825 */ /* 0x008fc800078e026a */
[----:B0-----:R-:W-:-:S04]  /*40d0*/  IMAD R115, R251, R115, RZ ;  /* 0x00000073fb737224 */ /* 0x001fc800078e02ff */
[----:B------:R-:W-:-:S04]  /*40e0*/  IMAD.WIDE R110, R115, 0x2, R106 ;  /* 0x00000002736e7825 */ /* 0x000fc800078e026a */
[----:B-1----:R-:W-:-:S04]  /*40f0*/  IMAD R2, R249, R2, RZ ;  /* 0x00000002f9027224 */ /* 0x002fc800078e02ff */
[----:B------:R-:W-:Y:S02]  /*4100*/  IMAD.WIDE R114, R2, 0x2, R106 ;  /* 0x0000000202727825 */ /* 0x000fe400078e026a */
[----:B------:R-:W0:Y:S01]  /*4110*/  LDC R2, c[0x0][0x238] ;  /* 0x00008e00ff027b82 */ /* 0x000e220000000800 */
[----:B------:R-:W-:Y:S02]  /*4120*/  PRMT R138, RZ, 0x7610, R138 ;  /* 0x00007610ff8a7816 */ /* 0x000fe4000000008a */
[----:B------:R-:W-:Y:S02]  /*4130*/  ISETP.GE.AND P2, PT, R250, UR10, PT ;  /* 0x0000000afa007c0c */ /* 0x000fe4000bf46270 */
[----:B------:R-:W-:Y:S02]  /*4140*/  ISETP.GE.AND P1, PT, R251, UR10, PT ;  /* 0x0000000afb007c0c */ /* 0x000fe4000bf26270 */
[----:B------:R1:W3:Y:S01]  /*4150*/  @!P3 LDG.E.U16 R138, desc[UR12][R114.64] ;  /* 0x0000000c728ab981 */ /* 0x0002e2000c1e1500 */
[----:B------:R-:W-:Y:S01]  /*4160*/  PRMT R202, RZ, 0x7610, R202 ;  /* 0x00007610ffca7816 */ /* 0x000fe200000000ca */
[----:B------:R-:W-:Y:S01]  /*4170*/  IMAD R120, R248, R120, RZ ;  /* 0x00000078f8787224 */ /* 0x000fe200078e02ff */
[----:B------:R-:W-:-:S06]  /*4180*/  PRMT R139, RZ, 0x7610, R139 ;  /* 0x00007610ff8b7816 */ /* 0x000fcc000000008b */
[----:B------:R0:W3:Y:S01]  /*4190*/  @!P2 LDG.E.U16 R202, desc[UR12][R112.64] ;  /* 0x0000000c70caa981 */ /* 0x0000e2000c1e1500 */
[----:B-1----:R-:W1:Y:S03]  /*41a0*/  LDC R114, c[0x0][0x238] ;  /* 0x00008e00ff727b82 */ /* 0x002e660000000800 */
[----:B------:R0:W3:Y:S02]  /*41b0*/  @!P1 LDG.E.U16 R139, desc[UR12][R110.64] ;  /* 0x0000000c6e8b9981 */ /* 0x0000e4000c1e1500 */
[----:B0-----:R-:W-:Y:S01]  /*41c0*/  IMAD R2, R247, R2, RZ ;  /* 0x00000002f7027224 */ /* 0x001fe200078e02ff */
[----:B------:R-:W-:Y:S01]  /*41d0*/  ISETP.GE.AND P0, PT, R252, UR10, PT ;  /* 0x0000000afc007c0c */ /* 0x000fe2000bf06270 */
[----:B------:R-:W-:Y:S01]  /*41e0*/  IMAD.WIDE R112, R120, 0x2, R106 ;  /* 0x0000000278707825 */ /* 0x000fe200078e026a */
[----:B------:R-:W-:Y:S01]  /*41f0*/  PRMT R167, RZ, 0x7610, R167 ;  /* 0x00007610ffa77816 */ /* 0x000fe200000000a7 */
[----:B------:R-:W0:Y:S01]  /*4200*/  LDC R120, c[0x0][0x238] ;  /* 0x00008e00ff787b82 */ /* 0x000e220000000800 */
[----:B------:R-:W-:Y:S01]  /*4210*/  ISETP.GE.AND P1, PT, R248, UR10, PT ;  /* 0x0000000af8007c0c */ /* 0x000fe2000bf26270 */
[----:B------:R-:W-:-:S06]  /*4220*/  IMAD.WIDE R110, R2, 0x2, R106 ;  /* 0x00000002026e7825 */ /* 0x000fcc00078e026a */
[----:B------:R-:W4:Y:S01]  /*4230*/  LDC R2, c[0x0][0x238] ;  /* 0x00008e00ff027b82 */ /* 0x000f220000000800 */
[----:B------:R-:W-:Y:S01]  /*4240*/  PRMT R203, RZ, 0x7610, R203 ;  /* 0x00007610ffcb7816 */ /* 0x000fe200000000cb */
[----:B-1----:R-:W-:-:S04]  /*4250*/  IMAD R114, R242, R114, RZ ;  /* 0x00000072f2727224 */ /* 0x002fc800078e02ff */
[----:B------:R1:W3:Y:S02]  /*4260*/  @!P1 LDG.E.U16 R167, desc[UR12][R112.64] ;  /* 0x0000000c70a79981 */ /* 0x0002e4000c1e1500 */
[----:B------:R-:W4:Y:S01]  /*4270*/  LDC R115, c[0x0][0x238] ;  /* 0x00008e00ff737b82 */ /* 0x000f220000000800 */
[----:B------:R-:W-:Y:S01]  /*4280*/  ISETP.GE.AND P2, PT, R247, UR10, PT ;  /* 0x0000000af7007c0c */ /* 0x000fe2000bf46270 */
[----:B------:R1:W3:Y:S01]  /*4290*/  @!P0 LDG.E.U16 R203, desc[UR12][R108.64] ;  /* 0x0000000c6ccb8981 */ /* 0x0002e2000c1e1500 */
[----:B------:R-:W-:Y:S01]  /*42a0*/  PRMT R201, RZ, 0x7610, R201 ;  /* 0x00007610ffc97816 */ /* 0x000fe200000000c9 */
[----:B-1----:R-:W-:-:S04]  /*42b0*/  IMAD.WIDE R112, R114, 0x2, R106 ;  /* 0x0000000272707825 */ /* 0x002fc800078e026a */
[----:B------:R-:W1:Y:S01]  /*42c0*/  LDC R114, c[0x0][0x238] ;  /* 0x00008e00ff727b82 */ /* 0x000e620000000800 */
[----:B------:R-:W-:-:S04]  /*42d0*/  IMAD.WIDE R108, R233, 0x2, R106 ;  /* 0x00000002e96c7825 */ /* 0x000fc800078e026a */
[----:B0-----:R-:W-:Y:S01]  /*42e0*/  IMAD R120, R246, R120, RZ ;  /* 0x00000078f6787224 */ /* 0x001fe200078e02ff */
[----:B------:R-:W-:Y:S01]  /*42f0*/  PRMT R200, RZ, 0x7610, R200 ;  /* 0x00007610ffc87816 */ /* 0x000fe200000000c8 */
[----:B------:R0:W3:Y:S01]  /*4300*/  @!P4 LDG.E.U16 R201, desc[UR12][R108.64] ;  /* 0x0000000c6cc9c981 */ /* 0x0000e2000c1e1500 */
[C---:B------:R-:W-:Y:S01]  /*4310*/  ISETP.GE.AND P0, PT, R245.reuse, UR10, PT ;  /* 0x0000000af5007c0c */ /* 0x040fe2000bf06270 */
[----:B----4-:R-:W-:Y:S01]  /*4320*/  IMAD R2, R245, R2, RZ ;  /* 0x00000002f5027224 */ /* 0x010fe200078e02ff */
[----:B------:R-:W-:Y:S02]  /*4330*/  PRMT R199, RZ, 0x7610, R199 ;  /* 0x00007610ffc77816 */ /* 0x000fe400000000c7 */
[----:B------:R4:W3:Y:S01]  /*4340*/  @!P2 LDG.E.U16 R200, desc[UR12][R110.64] ;  /* 0x0000000c6ec8a981 */ /* 0x0008e2000c1e1500 */
[--C-:B0-----:R-:W-:Y:S02]  /*4350*/  IMAD.WIDE R108, R120, 0x2, R106.reuse ;  /* 0x00000002786c7825 */ /* 0x101fe400078e026a */
[----:B------:R-:W0:Y:S01]  /*4360*/  LDC R120, c[0x0][0x238] ;  /* 0x00008e00ff787b82 */ /* 0x000e220000000800 */
[----:B------:R-:W-:Y:S01]  /*4370*/  ISETP.GE.AND P2, PT, R243, UR10, PT ;  /* 0x0000000af3007c0c */ /* 0x000fe2000bf46270 */
[----:B----4-:R-:W-:Y:S01]  /*4380*/  IMAD.WIDE R110, R2, 0x2, R106 ;  /* 0x00000002026e7825 */ /* 0x010fe200078e026a */
[----:B------:R-:W-:-:S03]  /*4390*/  ISETP.GE.AND P3, PT, R246, UR10, PT ;  /* 0x0000000af6007c0c */ /* 0x000fc6000bf66270 */
[----:B------:R-:W-:Y:S01]  /*43a0*/  IMAD R115, R243, R115, RZ ;  /* 0x00000073f3737224 */ /* 0x000fe200078e02ff */
[----:B------:R4:W3:Y:S01]  /*43b0*/  @!P0 LDG.E.U16 R199, desc[UR12][R110.64] ;  /* 0x0000000c6ec78981 */ /* 0x0008e2000c1e1500 */
[----:B------:R-:W-:Y:S01]  /*43c0*/  PRMT R198, RZ, 0x7610, R198 ;  /* 0x00007610ffc67816 */ /* 0x000fe200000000c6 */
[----:B-1----:R-:W-:Y:S01]  /*43d0*/  IMAD R114, R241, R114, RZ ;  /* 0x00000072f1727224 */ /* 0x002fe200078e02ff */
[----:B------:R-:W-:Y:S02]  /*43e0*/  PRMT R166, RZ, 0x7610, R166 ;  /* 0x00007610ffa67816 */ /* 0x000fe400000000a6 */
[----:B------:R-:W-:Y:S02]  /*43f0*/  ISETP.GE.AND P1, PT, R244, UR10, PT ;  /* 0x0000000af4007c0c */ /* 0x000fe4000bf26270 */
[----:B------:R-:W-:Y:S02]  /*4400*/  PRMT R183, RZ, 0x7610, R183 ;  /* 0x00007610ffb77816 */ /* 0x000fe400000000b7 */
[----:B------:R-:W3:Y:S01]  /*4410*/  @!P3 LDG.E.U16 R166, desc[UR12][R108.64] ;  /* 0x0000000c6ca6b981 */ /* 0x000ee2000c1e1500 */
[----:B----4-:R-:W-:-:S02]  /*4420*/  IMAD.WIDE R110, R115, 0x2, R106 ;  /* 0x00000002736e7825 */ /* 0x010fc400078e026a */
[----:B------:R-:W1:Y:S03]  /*4430*/  LDC R115, c[0x0][0x238] ;  /* 0x00008e00ff737b82 */ /* 0x000e660000000800 */
[----:B------:R4:W3:Y:S01]  /*4440*/  @!P2 LDG.E.U16 R198, desc[UR12][R110.64] ;  /* 0x0000000c6ec6a981 */ /* 0x0008e2000c1e1500 */
[----:B0-----:R-:W-:Y:S01]  /*4450*/  IMAD R120, R244, R120, RZ ;  /* 0x00000078f4787224 */ /* 0x001fe200078e02ff */
[----:B------:R-:W-:Y:S01]  /*4460*/  ISETP.GE.AND P3, PT, R242, UR10, PT ;  /* 0x0000000af2007c0c */ /* 0x000fe2000bf66270 */
[--C-:B----4-:R-:W-:Y:S02]  /*4470*/  IMAD.WIDE R110, R114, 0x2, R106.reuse ;  /* 0x00000002726e7825 */ /* 0x110fe400078e026a */
[----:B------:R-:W0:Y:S02]  /*4480*/  LDC R114, c[0x0][0x238] ;  /* 0x00008e00ff727b82 */ /* 0x000e240000000800 */
[----:B------:R-:W-:Y:S01]  /*4490*/  IMAD.WIDE R108, R120, 0x2, R106 ;  /* 0x00000002786c7825 */ /* 0x000fe200078e026a */
[----:B------:R-:W-:-:S02]  /*44a0*/  LEA.HI R2, R237, 0xbc, RZ, 0x1b ;  /* 0x000000bced027811 */ /* 0x000fc400078fd8ff */
[----:B------:R-:W-:Y:S02]  /*44b0*/  PRMT R180, RZ, 0x7610, R180 ;  /* 0x00007610ffb47816 */ /* 0x000fe400000000b4 */
[----:B------:R4:W3:Y:S01]  /*44c0*/  @!P1 LDG.E.U16 R183, desc[UR12][R108.64] ;  /* 0x0000000c6cb79981 */ /* 0x0008e2000c1e1500 */
[----:B------:R-:W-:Y:S02]  /*44d0*/  ISETP.GE.AND P0, PT, R2, UR10, PT ;  /* 0x0000000a02007c0c */ /* 0x000fe4000bf06270 */
[----:B------:R-:W-:Y:S01]  /*44e0*/  ISETP.GE.AND P1, PT, R241, UR10, PT ;  /* 0x0000000af1007c0c */ /* 0x000fe2000bf26270 */
[----:B------:R0:W3:Y:S01]  /*44f0*/  @!P3 LDG.E.U16 R180, desc[UR12][R112.64] ;  /* 0x0000000c70b4b981 */ /* 0x0000e2000c1e1500 */
[----:B------:R-:W-:Y:S02]  /*4500*/  ISETP.GE.AND P2, PT, R240, UR10, PT ;  /* 0x0000000af0007c0c */ /* 0x000fe4000bf46270 */
[----:B------:R-:W-:Y:S02]  /*4510*/  ISETP.GE.AND P3, PT, R239, UR10, PT ;  /* 0x0000000aef007c0c */ /* 0x000fe4000bf66270 */
[----:B------:R-:W-:Y:S01]  /*4520*/  PRMT R197, RZ, 0x7610, R197 ;  /* 0x00007610ffc57816 */ /* 0x000fe200000000c5 */
[----:B----4-:R-:W-:Y:S01]  /*4530*/  IMAD.WIDE R108, R234, 0x2, R106 ;  /* 0x00000002ea6c7825 */ /* 0x010fe200078e026a */
[----:B------:R-:W-:-:S02]  /*4540*/  PRMT R169, RZ, 0x7610, R169 ;  /* 0x00007610ffa97816 */ /* 0x000fc400000000a9 */
[----:B------:R-:W-:Y:S01]  /*4550*/  LOP3.LUT R2, R0, 0xcc, RZ, 0xfc, !PT ;  /* 0x000000cc00027812 */ /* 0x000fe200078efcff */
[----:B-1----:R-:W-:Y:S01]  /*4560*/  IMAD R115, R240, R115, RZ ;  /* 0x00000073f0737224 */ /* 0x002fe200078e02ff */
[----:B------:R1:W4:Y:S01]  /*4570*/  @!P0 LDG.E.U16 R197, desc[UR12][R108.64] ;  /* 0x0000000c6cc58981 */ /* 0x000322000c1e1500 */
[----:B0-----:R-:W-:Y:S01]  /*4580*/  IMAD R114, R239, R114, RZ ;  /* 0x00000072ef727224 */ /* 0x001fe200078e02ff */
[----:B------:R-:W-:Y:S02]  /*4590*/  ISETP.GE.AND P4, PT, R2, UR10, PT ;  /* 0x0000000a02007c0c */ /* 0x000fe4000bf86270 */
[----:B------:R0:W4:Y:S01]  /*45a0*/  @!P1 LDG.E.U16 R169, desc[UR12][R110.64] ;  /* 0x0000000c6ea99981 */ /* 0x000122000c1e1500 */
[----:B------:R-:W-:Y:S02]  /*45b0*/  PRMT R2, RZ, 0x7610, R2 ;  /* 0x00007610ff027816 */ /* 0x000fe40000000002 */
[----:B------:R-:W-:Y:S02]  /*45c0*/  PRMT R168, RZ, 0x7610, R168 ;  /* 0x00007610ffa87816 */ /* 0x000fe400000000a8 */
[----:B------:R-:W-:Y:S01]  /*45d0*/  LOP3.LUT R112, R0, 0xd0, RZ, 0xfc, !PT ;  /* 0x000000d000707812 */ /* 0x000fe200078efcff */
[----:B-1----:R-:W-:-:S04]  /*45e0*/  IMAD.WIDE R108, R115, 0x2, R106 ;  /* 0x00000002736c7825 */ /* 0x002fc800078e026a */
[----:B0-----:R-:W-:Y:S01]  /*45f0*/  IMAD.WIDE R110, R114, 0x2, R106 ;  /* 0x00000002726e7825 */ /* 0x001fe200078e026a */
[----:B------:R-:W-:Y:S01]  /*4600*/  ISETP.GE.AND P0, PT, R112, UR10, PT ;  /* 0x0000000a70007c0c */ /* 0x000fe2000bf06270 */
[----:B------:R0:W4:Y:S01]  /*4610*/  @!P2 LDG.E.U16 R2, desc[UR12][R108.64] ;  /* 0x0000000c6c02a981 */ /* 0x000122000c1e1500 */
[----:B------:R-:W-:-:S03]  /*4620*/  PRMT R193, RZ, 0x7610, R193 ;  /* 0x00007610ffc17816 */ /* 0x000fc600000000c1 */
[----:B------:R1:W4:Y:S01]  /*4630*/  @!P3 LDG.E.U16 R168, desc[UR12][R110.64] ;  /* 0x0000000c6ea8b981 */ /* 0x000322000c1e1500 */
[----:B------:R-:W-:Y:S01]  /*4640*/  PRMT R171, RZ, 0x7610, R171 ;  /* 0x00007610ffab7816 */ /* 0x000fe200000000ab */
[----:B0-----:R-:W-:Y:S01]  /*4650*/  IMAD.WIDE R108, R218, 0x2, R106 ;  /* 0x00000002da6c7825 */ /* 0x001fe200078e026a */
[----:B-1----:R-:W-:-:S04]  /*4660*/  LOP3.LUT R110, R0, 0xd4, RZ, 0xfc, !PT ;  /* 0x000000d4006e7812 */ /* 0x002fc800078efcff */
[----:B------:R0:W4:Y:S01]  /*4670*/  @!P4 LDG.E.U16 R193, desc[UR12][R108.64] ;  /* 0x0000000c6cc1c981 */ /* 0x000122000c1e1500 */
[----:B------:R-:W-:Y:S02]  /*4680*/  ISETP.GE.AND P1, PT, R110, UR10, PT ;  /* 0x0000000a6e007c0c */ /* 0x000fe4000bf26270 */
[----:B------:R-:W-:Y:S01]  /*4690*/  PRMT R192, RZ, 0x7610, R192 ;  /* 0x00007610ffc07816 */ /* 0x000fe200000000c0 */
[----:B0-----:R-:W-:-:S05]  /*46a0*/  IMAD.WIDE R108, R219, 0x2, R106 ;  /* 0x00000002db6c7825 */ /* 0x001fca00078e026a */
[----:B------:R0:W4:Y:S02]  /*46b0*/  @!P0 LDG.E.U16 R171, desc[UR12][R108.64] ;  /* 0x0000000c6cab8981 */ /* 0x000124000c1e1500 */
[----:B0-----:R-:W-:-:S05]  /*46c0*/  IMAD.WIDE R108, R220, 0x2, R106 ;  /* 0x00000002dc6c7825 */ /* 0x001fca00078e026a */
[----:B------:R0:W4:Y:S02]  /*46d0*/  @!P1 LDG.E.U16 R192, desc[UR12][R108.64] ;  /* 0x0000000c6cc09981 */ /* 0x000124000c1e1500 */
[----:B0-----:R-:W-:-:S04]  /*46e0*/  LOP3.LUT R108, R0, 0xd8, RZ, 0xfc, !PT ;  /* 0x000000d8006c7812 */ /* 0x001fc800078efcff */
[----:B------:R-:W-:Y:S02]  /*46f0*/  ISETP.GE.AND P0, PT, R108, UR10, PT ;  /* 0x0000000a6c007c0c */ /* 0x000fe4000bf06270 */
[----:B------:R-:W-:Y:S02]  /*4700*/  LEA.HI R108, R237, 0xdc, RZ, 0x1b ;  /* 0x000000dced6c7811 */ /* 0x000fe400078fd8ff */
[----:B------:R-:W-:Y:S02]  /*4710*/  PRMT R170, RZ, 0x7610, R170 ;  /* 0x00007610ffaa7816 */ /* 0x000fe400000000aa */
[----:B------:R-:W-:Y:S01]  /*4720*/  ISETP.GE.AND P1, PT, R108, UR10, PT ;  /* 0x0000000a6c007c0c */ /* 0x000fe2000bf26270 */
[----:B------:R-:W-:Y:S01]  /*4730*/  IMAD.WIDE R108, R221, 0x2, R106 ;  /* 0x00000002dd6c7825 */ /* 0x000fe200078e026a */
[----:B------:R-:W-:-:S05]  /*4740*/  PRMT R191, RZ, 0x7610, R191 ;  /* 0x00007610ffbf7816 */ /* 0x000fca00000000bf */
[----:B------:R0:W4:Y:S02]  /*4750*/  @!P0 LDG.E.U16 R170, desc[UR12][R108.64] ;  /* 0x0000000c6caa8981 */ /* 0x000124000c1e1500 */
[----:B0-----:R-:W-:-:S05]  /*4760*/  IMAD.WIDE R108, R235, 0x2, R106 ;  /* 0x00000002eb6c7825 */ /* 0x001fca00078e026a */
[----:B------:R0:W4:Y:S02]  /*4770*/  @!P1 LDG.E.U16 R191, desc[UR12][R108.64] ;  /* 0x0000000c6cbf9981 */ /* 0x000124000c1e1500 */
[----:B0-----:R-:W-:-:S04]  /*4780*/  LOP3.LUT R108, R0, 0xe0, RZ, 0xfc, !PT ;  /* 0x000000e0006c7812 */ /* 0x001fc800078efcff */
[----:B------:R-:W-:Y:S02]  /*4790*/  ISETP.GE.AND P0, PT, R108, UR10, PT ;  /* 0x0000000a6c007c0c */ /* 0x000fe4000bf06270 */
[----:B------:R-:W-:Y:S02]  /*47a0*/  LOP3.LUT R108, R0, 0xe4, RZ, 0xfc, !PT ;  /* 0x000000e4006c7812 */ /* 0x000fe400078efcff */
        /* <DEDUP_REMOVED lines=36> */
[----:B------:R0:W4:Y:S01]  /*49f0*/  @!P1 LDG.E.U16 R187, desc[UR12][R108.64] ;  /* 0x0000000c6cbb9981 */ /* 0x000122000c1e1500 */
[----:B------:R-:W-:Y:S02]  /*4a00*/  IADD3 RZ, P2, R96, UR4, RZ ;  /* 0x0000000460ff7c10 */ /* 0x000fe4000ff5e0ff */
[----:B0-----:R-:W-:-:S04]  /*4a10*/  LOP3.LUT R108, R237, 0x7f, RZ, 0xc0, !PT ;  /* 0x0000007fed6c7812 */ /* 0x001fc800078ec0ff */
[C---:B------:R-:W-:Y:S02]  /*4a20*/  ISETP.GE.AND P1, PT, R108.reuse, UR10, PT ;  /* 0x0000000a6c007c0c */ /* 0x040fe4000bf26270 */
[----:B------:R-:W-:Y:S01]  /*4a30*/  LOP3.LUT R108, R108, 0x80, RZ, 0xfc, !PT ;  /* 0x000000806c6c7812 */ /* 0x000fe200078efcff */
[----:B------:R-:W-:Y:S01]  /*4a40*/  VIADD R110, R96, UR4 ;  /* 0x00000004606e7c36 */ /* 0x000fe20008000000 */
[----:B------:R-:W-:Y:S02]  /*4a50*/  IADD3.X R111, R97, UR5, RZ, P2, !PT ;  /* 0x00000005616f7c10 */ /* 0x000fe400097fe4ff */
[----:B------:R-:W-:Y:S02]  /*4a60*/  ISETP.GE.AND P0, PT, R108, UR10, PT ;  /* 0x0000000a6c007c0c */ /* 0x000fe4000bf06270 */
[----:B------:R-:W-:Y:S01]  /*4a70*/  PRMT R108, RZ, 0x7610, R108 ;  /* 0x00007610ff6c7816 */ /* 0x000fe2000000006c */
[----:B------:R-:W-:Y:S01]  /*4a80*/  BAR.SYNC.DEFER_BLOCKING 0x0 ;  /* 0x0000000000007b1d */ /* 0x000fe20000010000 */
[----:B------:R-:W-:-:S02]  /*4a90*/  IADD3 RZ, P2, R44, UR4, RZ ;  /* 0x000000042cff7c10 */ /* 0x000fc4000ff5e0ff */
[----:B------:R-:W-:Y:S01]  /*4aa0*/  PRMT R109, RZ, 0x7610, R109 ;  /* 0x00007610ff6d7816 */ /* 0x000fe2000000006d */
[----:B------:R-:W-:-:S04]  /*4ab0*/  VIADD R112, R94, UR4 ;  /* 0x000000045e707c36 */ /* 0x000fc80008000000 */
[----:B------:R-:W0:Y:S01]  /*4ac0*/  S2UR UR8, SR_CgaCtaId ;  /* 0x00000000000879c3 */ /* 0x000e220000008800 */
[----:B------:R1:W4:Y:S02]  /*4ad0*/  @!P1 LDG.E.U16 R108, desc[UR12][R110.64] ;  /* 0x0000000c6e6c9981 */ /* 0x000324000c1e1500 */
[----:B-1----:R-:W-:Y:S01]  /*4ae0*/  VIADD R110, R44, UR4 ;  /* 0x000000042c6e7c36 */ /* 0x002fe20008000000 */
[----:B------:R-:W-:Y:S02]  /*4af0*/  IADD3.X R111, R45, UR5, RZ, P2, !PT ;  /* 0x000000052d6f7c10 */ /* 0x000fe400097fe4ff */
[----:B------:R-:W-:-:S03]  /*4b00*/  IADD3 RZ, P2, R94, UR4, RZ ;  /* 0x000000045eff7c10 */ /* 0x000fc6000ff5e0ff */
[----:B------:R1:W4:Y:S01]  /*4b10*/  @!P0 LDG.E.U16 R109, desc[UR12][R110.64] ;  /* 0x0000000c6e6d8981 */ /* 0x000322000c1e1500 */
[----:B------:R-:W-:Y:S02]  /*4b20*/  IADD3.X R113, R95, UR5, RZ, P2, !PT ;  /* 0x000000055f717c10 */ /* 0x000fe400097fe4ff */
[----:B------:R-:W-:Y:S02]  /*4b30*/  IADD3 RZ, P2, R42, UR4, RZ ;  /* 0x000000042aff7c10 */ /* 0x000fe4000ff5e0ff */
[----:B-1----:R-:W-:Y:S02]  /*4b40*/  PRMT R110, RZ, 0x7610, R110 ;  /* 0x00007610ff6e7816 */ /* 0x002fe4000000006e */
[----:B------:R-:W-:-:S04]  /*4b50*/  PRMT R111, RZ, 0x7610, R111 ;  /* 0x00007610ff6f7816 */ /* 0x000fc8000000006f */
[----:B------:R1:W4:Y:S01]  /*4b60*/  @!P1 LDG.E.U16 R110, desc[UR12][R112.64] ;  /* 0x0000000c706e9981 */ /* 0x000322000c1e1500 */
[----:B------:R-:W-:Y:S02]  /*4b70*/  VIADD R114, R92, UR4 ;  /* 0x000000045c727c36 */ /* 0x000fe40008000000 */
        /* <DEDUP_REMOVED lines=8> */
[----:B------:R1:W4:Y:S02]  /*4c00*/  @!P1 LDG.E.U16 R112, desc[UR12][R114.64] ;  /* 0x0000000c72709981 */ /* 0x000324000c1e1500 */
[----:B-1----:R-:W-:Y:S01]  /*4c10*/  VIADD R114, R40, UR4 ;  /* 0x0000000428727c36 */ /* 0x002fe20008000000 */
[----:B------:R-:W-:-:S05]  /*4c20*/  IADD3.X R115, R41, UR5, RZ, P2, !PT ;  /* 0x0000000529737c10 */ /* 0x000fca00097fe4ff */
[----:B------:R1:W4:Y:S01]  /*4c30*/  @!P0 LDG.E.U16 R113, desc[UR12][R114.64] ;  /* 0x0000000c72718981 */ /* 0x000322000c1e1500 */
[----:B------:R-:W-:Y:S01]  /*4c40*/  IADD3 RZ, P2, R90, UR4, RZ ;  /* 0x000000045aff7c10 */ /* 0x000fe2000ff5e0ff */
[----:B------:R-:W-:Y:S01]  /*4c50*/  IMAD.SHL.U32 R196, R237, 0x2, RZ ;  /* 0x00000002edc47824 */ /* 0x000fe200078e00ff */
[----:B------:R-:W-:Y:S01]  /*4c60*/  UMOV UR7, 0x400 ;  /* 0x0000040000077882 */ /* 0x000fe20000000000 */
[----:B-1----:R-:W-:-:S04]  /*4c70*/  SHF.R.S32.HI R115, RZ, 0x6, R237 ;  /* 0x00000006ff737819 */ /* 0x002fc800000114ed */
[----:B------:R-:W-:Y:S01]  /*4c80*/  SGXT R115, R115, 0x1 ;  /* 0x000000017373781a */ /* 0x000fe20000000200 */
[----:B------:R-:W-:Y:S01]  /*4c90*/  VIADD R120, R90, UR4 ;  /* 0x000000045a787c36 */ /* 0x000fe20008000000 */
[----:B------:R-:W-:Y:S01]  /*4ca0*/  PRMT R114, RZ, 0x7610, R114 ;  /* 0x00007610ff727816 */ /* 0x000fe20000000072 */
[----:B0-----:R-:W-:Y:S01]  /*4cb0*/  ULEA UR7, UR8, UR7, 0x18 ;  /* 0x0000000708077291 */ /* 0x001fe2000f8ec03f */
[----:B------:R-:W-:Y:S02]  /*4cc0*/  IADD3.X R121, R91, UR5, RZ, P2, !PT ;  /* 0x000000055b797c10 */ /* 0x000fe400097fe4ff */
[----:B------:R-:W-:Y:S02]  /*4cd0*/  LOP3.LUT R115, R115, 0x90, RZ, 0xc0, !PT ;  /* 0x0000009073737812 */ /* 0x000fe400078ec0ff */
[----:B------:R-:W-:Y:S01]  /*4ce0*/  IADD3 RZ, P2, R38, UR4, RZ ;  /* 0x0000000426ff7c10 */ /* 0x000fe2000ff5e0ff */
[----:B------:R0:W4:Y:S01]  /*4cf0*/  @!P1 LDG.E.U16 R114, desc[UR12][R120.64] ;  /* 0x0000000c78729981 */ /* 0x000122000c1e1500 */
[----:B------:R-:W-:-:S02]  /*4d00*/  LOP3.LUT R196, R115, 0x7e, R196, 0x78, !PT ;  /* 0x0000007e73c47812 */ /* 0x000fc400078e78c4 */
[----:B------:R-:W-:-:S03]  /*4d10*/  PRMT R115, RZ, 0x7610, R115 ;  /* 0x00007610ff737816 */ /* 0x000fc60000000073 */
[----:B------:R1:W-:Y:S01]  /*4d20*/  STS.U16 [R196+UR7], R3 ;  /* 0x00000003c4007988 */ /* 0x0003e20008000407 */
[----:B0-----:R-:W-:Y:S01]  /*4d30*/  VIADD R120, R38, UR4 ;  /* 0x0000000426787c36 */ /* 0x001fe20008000000 */
[----:B------:R-:W-:Y:S02]  /*4d40*/  IADD3.X R121, R39, UR5, RZ, P2, !PT ;  /* 0x0000000527797c10 */ /* 0x000fe400097fe4ff */
[----:B------:R-:W-:-:S03]  /*4d50*/  IADD3 RZ, P2, R88, UR4, RZ ;  /* 0x0000000458ff7c10 */ /* 0x000fc6000ff5e0ff */
[----:B------:R0:W4:Y:S01]  /*4d60*/  @!P0 LDG.E.U16 R115, desc[UR12][R120.64] ;  /* 0x0000000c78738981 */ /* 0x000122000c1e1500 */
[----:B-1----:R-:W-:-:S03]  /*4d70*/  PRMT R3, RZ, 0x7610, R3 ;  /* 0x00007610ff037816 */ /* 0x002fc60000000003 */
[----:B------:R1:W-:Y:S01]  /*4d80*/  STS.U16 [R196+UR7+0x200], R178 ;  /* 0x000200b2c4007988 */ /* 0x0003e20008000407 */
[----:B0-----:R-:W-:Y:S01]  /*4d90*/  VIADD R120, R88, UR4 ;  /* 0x0000000458787c36 */ /* 0x001fe20008000000 */
[----:B------:R-:W-:Y:S02]  /*4da0*/  IADD3.X R121, R89, UR5, RZ, P2, !PT ;  /* 0x0000000559797c10 */ /* 0x000fe400097fe4ff */
[C---:B------:R-:W-:Y:S02]  /*4db0*/  IADD3 RZ, P2, R36.reuse, UR4, RZ ;  /* 0x0000000424ff7c10 */ /* 0x040fe4000ff5e0ff */
[----:B-1----:R-:W-:Y:S01]  /*4dc0*/  PRMT R178, RZ, 0x7610, R178 ;  /* 0x00007610ffb27816 */ /* 0x002fe200000000b2 */
[----:B------:R0:W4:Y:S01]  /*4dd0*/  @!P1 LDG.E.U16 R3, desc[UR12][R120.64] ;  /* 0x0000000c78039981 */ /* 0x000122000c1e1500 */
[----:B------:R-:W-:Y:S01]  /*4de0*/  PRMT R182, RZ, 0x7610, R182 ;  /* 0x00007610ffb67816 */ /* 0x000fe200000000b6 */
[----:B0-----:R-:W-:Y:S01]  /*4df0*/  VIADD R120, R36, UR4 ;  /* 0x0000000424787c36 */ /* 0x001fe20008000000 */
[----:B------:R-:W-:-:S02]  /*4e00*/  IADD3.X R121, R37, UR5, RZ, P2, !PT ;  /* 0x0000000525797c10 */ /* 0x000fc400097fe4ff */
[----:B------:R-:W-:-:S03]  /*4e10*/  IADD3 RZ, P2, R86, UR4, RZ ;  /* 0x0000000456ff7c10 */ /* 0x000fc6000ff5e0ff */
[----:B------:R0:W4:Y:S04]  /*4e20*/  @!P0 LDG.E.U16 R178, desc[UR12][R120.64] ;  /* 0x0000000c78b28981 */ /* 0x000128000c1e1500 */
[----:B------:R1:W-:Y:S01]  /*4e30*/  STS.U16 [R196+UR7+0x600], R122 ;  /* 0x0006007ac4007988 */ /* 0x0003e20008000407 */
[----:B0-----:R-:W-:Y:S01]  /*4e40*/  VIADD R120, R86, UR4 ;  /* 0x0000000456787c36 */ /* 0x001fe20008000000 */
[----:B------:R-:W-:Y:S02]  /*4e50*/  IADD3.X R121, R87, UR5, RZ, P2, !PT ;  /* 0x0000000557797c10 */ /* 0x000fe400097fe4ff */
[----:B-1----:R-:W-:Y:S01]  /*4e60*/  IADD3 R122, P2, R98, UR4, RZ ;  /* 0x00000004627a7c10 */ /* 0x002fe2000ff5e0ff */
[----:B------:R0:W-:Y:S04]  /*4e70*/  STS.U16 [R196+UR7+0x400], R123 ;  /* 0x0004007bc4007988 */ /* 0x0001e80008000407 */
[----:B------:R1:W4:Y:S01]  /*4e80*/  @!P1 LDG.E.U16 R182, desc[UR12][R120.64] ;  /* 0x0000000c78b69981 */ /* 0x000322000c1e1500 */
[----:B0-----:R-:W-:-:S02]  /*4e90*/  IADD3.X R123, R99, UR5, RZ, P2, !PT ;  /* 0x00000005637b7c10 */ /* 0x001fc400097fe4ff */
[----:B-1----:R-:W-:Y:S02]  /*4ea0*/  PRMT R120, RZ, 0x7610, R120 ;  /* 0x00007610ff787816 */ /* 0x002fe40000000078 */
[----:B------:R-:W-:-:S04]  /*4eb0*/  PRMT R121, RZ, 0x7610, R121 ;  /* 0x00007610ff797816 */ /* 0x000fc80000000079 */
[----:B------:R0:W4:Y:S02]  /*4ec0*/  @!P1 LDG.E.U16 R120, desc[UR12][R122.64] ;  /* 0x0000000c7a789981 */ /* 0x000124000c1e1500 */
[----:B0-----:R-:W-:-:S04]  /*4ed0*/  IADD3 R122, P2, R100, UR4, RZ ;  /* 0x00000004647a7c10 */ /* 0x001fc8000ff5e0ff */
[----:B------:R-:W-:Y:S01]  /*4ee0*/  IADD3.X R123, R101, UR5, RZ, P2, !PT ;  /* 0x00000005657b7c10 */ /* 0x000fe200097fe4ff */
[----:B------:R0:W-:Y:S04]  /*4ef0*/  STS.U16 [R196+UR7+0xa00], R177 ;  /* 0x000a00b1c4007988 */ /* 0x0001e80008000407 */
[----:B------:R1:W4:Y:S01]  /*4f00*/  @!P1 LDG.E.U16 R121, desc[UR12][R122.64] ;  /* 0x0000000c7a799981 */ /* 0x000322000c1e1500 */
[----:B0-----:R-:W-:Y:S02]  /*4f10*/  PRMT R177, RZ, 0x7610, R177 ;  /* 0x00007610ffb17816 */ /* 0x001fe400000000b1 */
[----:B-1----:R-:W-:-:S04]  /*4f20*/  IADD3 R122, P2, R102, UR4, RZ ;  /* 0x00000004667a7c10 */ /* 0x002fc8000ff5e0ff */
[----:B------:R-:W-:Y:S01]  /*4f30*/  IADD3.X R123, R103, UR5, RZ, P2, !PT ;  /* 0x00000005677b7c10 */ /* 0x000fe200097fe4ff */
[----:B------:R0:W-:Y:S04]  /*4f40*/  STS.U16 [R196+UR7+0x800], R179 ;  /* 0x000800b3c4007988 */ /* 0x0001e80008000407 */
[----:B------:R1:W4:Y:S01]  /*4f50*/  @!P1 LDG.E.U16 R177, desc[UR12][R122.64] ;  /* 0x0000000c7ab19981 */ /* 0x000322000c1e1500 */
[----:B0-----:R-:W-:Y:S02]  /*4f60*/  PRMT R179, RZ, 0x7610, R179 ;  /* 0x00007610ffb37816 */ /* 0x001fe400000000b3 */
[----:B-1----:R-:W-:Y:S01]  /*4f70*/  IADD3 R122, P2, R104, UR4, RZ ;  /* 0x00000004687a7c10 */ /* 0x002fe2000ff5e0ff */
[----:B------:R0:W-:Y:S03]  /*4f80*/  STS.U16 [R196+UR7+0xe00], R124 ;  /* 0x000e007cc4007988 */ /* 0x0001e60008000407 */
[----:B------:R-:W-:Y:S01]  /*4f90*/  IADD3.X R123, R105, UR5, RZ, P2, !PT ;  /* 0x00000005697b7c10 */ /* 0x000fe200097fe4ff */
[----:B------:R1:W-:Y:S04]  /*4fa0*/  STS.U16 [R196+UR7+0xc00], R125 ;  /* 0x000c007dc4007988 */ /* 0x0003e80008000407 */
[----:B------:R2:W4:Y:S01]  /*4fb0*/  @!P1 LDG.E.U16 R179, desc[UR12][R122.64] ;  /* 0x0000000c7ab39981 */ /* 0x000522000c1e1500 */
[----:B0-----:R-:W-:-:S04]  /*4fc0*/  IADD3 R124, P2, R76, UR4, RZ ;  /* 0x000000044c7c7c10 */ /* 0x001fc8000ff5e0ff */
[----:B-1----:R-:W-:Y:S02]  /*4fd0*/  IADD3.X R125, R77, UR5, RZ, P2, !PT ;  /* 0x000000054d7d7c10 */ /* 0x002fe400097fe4ff */
[----:B--2---:R-:W-:Y:S02]  /*4fe0*/  PRMT R122, RZ, 0x7610, R122 ;  /* 0x00007610ff7a7816 */ /* 0x004fe4000000007a */
[----:B------:R-:W-:-:S04]  /*4ff0*/  PRMT R123, RZ, 0x7610, R123 ;  /* 0x00007610ff7b7816 */ /* 0x000fc8000000007b */
[----:B------:R0:W2:Y:S04]  /*5000*/  @!P1 LDG.E.U16 R122, desc[UR12][R124.64] ;  /* 0x0000000c7c7a9981 */ /* 0x0000a8000c1e1500 */
[----:B------:R1:W-:Y:S01]  /*5010*/  STS.U16 [R196+UR7+0x1200], R126 ;  /* 0x0012007ec4007988 */ /* 0x0003e20008000407 */
[----:B0-----:R-:W-:-:S04]  /*5020*/  IADD3 R124, P2, R78, UR4, RZ ;  /* 0x000000044e7c7c10 */ /* 0x001fc8000ff5e0ff */
[----:B------:R-:W-:Y:S02]  /*5030*/  IADD3.X R125, R79, UR5, RZ, P2, !PT ;  /* 0x000000054f7d7c10 */ /* 0x000fe400097fe4ff */
[----:B-1----:R-:W-:Y:S01]  /*5040*/  IADD3 R126, P2, R80, UR4, RZ ;  /* 0x00000004507e7c10 */ /* 0x002fe2000ff5e0ff */
[----:B------:R0:W-:Y:S04]  /*5050*/  STS.U16 [R196+UR7+0x1000], R127 ;  /* 0x0010007fc4007988 */ /* 0x0001e80008000407 */
[----:B------:R1:W2:Y:S01]  /*5060*/  @!P1 LDG.E.U16 R123, desc[UR12][R124.64] ;  /* 0x0000000c7c7b9981 */ /* 0x0002a2000c1e1500 */
[----:B0-----:R-:W-:Y:S02]  /*5070*/  IADD3.X R127, R81, UR5, RZ, P2, !PT ;  /* 0x00000005517f7c10 */ /* 0x001fe400097fe4ff */
[----:B-1----:R-:W-:-:S02]  /*5080*/  PRMT R124, RZ, 0x7610, R124 ;  /* 0x00007610ff7c7816 */ /* 0x002fc4000000007c */
        /* <DEDUP_REMOVED lines=21> */
[----:B------:R0:W2:Y:S02]  /*51e0*/  @!P1 LDG.E.U16 R128, desc[UR12][R130.64] ;  /* 0x0000000c82809981 */ /* 0x0000a4000c1e1500 */
[----:B0-----:R-:W-:-:S04]  /*51f0*/  IADD3 R130, P2, R68, UR4, RZ ;  /* 0x0000000444827c10 */ /* 0x001fc8000ff5e0ff */
[----:B------:R-:W-:Y:S01]  /*5200*/  IADD3.X R131, R69, UR5, RZ, P2, !PT ;  /* 0x0000000545837c10 */ /* 0x000fe200097fe4ff */
[----:B------:R0:W-:Y:S04]  /*5210*/  STS.U16 [R196+UR7+0x1e00], R181 ;  /* 0x001e00b5c4007988 */ /* 0x0001e80008000407 */
[----:B------:R1:W2:Y:S01]  /*5220*/  @!P1 LDG.E.U16 R129, desc[UR12][R130.64] ;  /* 0x0000000c82819981 */ /* 0x0002a2000c1e1500 */
[----:B0-----:R-:W-:Y:S02]  /*5230*/  PRMT R181, RZ, 0x7610, R181 ;  /* 0x00007610ffb57816 */ /* 0x001fe400000000b5 */
[----:B-1----:R-:W-:-:S04]  /*5240*/  IADD3 R130, P2, R70, UR4, RZ ;  /* 0x0000000446827c10 */ /* 0x002fc8000ff5e0ff */
[----:B------:R-:W-:Y:S01]  /*5250*/  IADD3.X R131, R71, UR5, RZ, P2, !PT ;  /* 0x0000000547837c10 */ /* 0x000fe200097fe4ff */
[----:B------:R0:W-:Y:S04]  /*5260*/  STS.U16 [R196+UR7+0x1c00], R184 ;  /* 0x001c00b8c4007988 */ /* 0x0001e80008000407 */
[----:B------:R1:W2:Y:S01]  /*5270*/  @!P1 LDG.E.U16 R181, desc[UR12][R130.64] ;  /* 0x0000000c82b59981 */ /* 0x0002a2000c1e1500 */
[----:B0-----:R-:W-:Y:S02]  /*5280*/  PRMT R184, RZ, 0x7610, R184 ;  /* 0x00007610ffb87816 */ /* 0x001fe400000000b8 */
[----:B-1----:R-:W-:Y:S01]  /*5290*/  IADD3 R130, P2, R72, UR4, RZ ;  /* 0x0000000448827c10 */ /* 0x002fe2000ff5e0ff */
[----:B-----5:R0:W-:Y:S03]  /*52a0*/  STS.U16 [R196+UR7+0x2200], R136 ;  /* 0x00220088c4007988 */ /* 0x0201e60008000407 */
[----:B------:R-:W-:Y:S01]  /*52b0*/  IADD3.X R131, R73, UR5, RZ, P2, !PT ;  /* 0x0000000549837c10 */ /* 0x000fe200097fe4ff */
[----:B------:R1:W-:Y:S04]  /*52c0*/  STS.U16 [R196+UR7+0x2000], R137 ;  /* 0x00200089c4007988 */ /* 0x0003e80008000407 */
[----:B------:R5:W2:Y:S01]  /*52d0*/  @!P1 LDG.E.U16 R184, desc[UR12][R130.64] ;  /* 0x0000000c82b89981 */ /* 0x000aa2000c1e1500 */
[----:B0-----:R-:W-:-:S04]  /*52e0*/  IADD3 R136, P2, R64, UR4, RZ ;  /* 0x0000000440887c10 */ /* 0x001fc8000ff5e0ff */
[----:B-1----:R-:W-:Y:S02]  /*52f0*/  IADD3.X R137, R65, UR5, RZ, P2, !PT ;  /* 0x0000000541897c10 */ /* 0x002fe400097fe4ff */
[----:B-----5:R-:W-:Y:S02]  /*5300*/  PRMT R130, RZ, 0x7610, R130 ;  /* 0x00007610ff827816 */ /* 0x020fe40000000082 */
[----:B------:R-:W-:-:S04]  /*5310*/  PRMT R131, RZ, 0x7610, R131 ;  /* 0x00007610ff837816 */ /* 0x000fc80000000083 */
[----:B------:R0:W5:Y:S04]  /*5320*/  @!P1 LDG.E.U16 R130, desc[UR12][R136.64] ;  /* 0x0000000c88829981 */ /* 0x000168000c1e1500 */
[----:B---3--:R1:W-:Y:S01]  /*5330*/  STS.U16 [R196+UR7+0x2600], R138 ;  /* 0x0026008ac4007988 */ /* 0x0083e20008000407 */
[----:B0-----:R-:W-:-:S04]  /*5340*/  IADD3 R136, P2, R158, UR4, RZ ;  /* 0x000000049e887c10 */ /* 0x001fc8000ff5e0ff */
[----:B------:R-:W-:Y:S02]  /*5350*/  IADD3.X R137, R159, UR5, RZ, P2, !PT ;  /* 0x000000059f897c10 */ /* 0x000fe400097fe4ff */
[----:B-1----:R-:W-:Y:S01]  /*5360*/  IADD3 R138, P2, R154, UR4, RZ ;  /* 0x000000049a8a7c10 */ /* 0x002fe2000ff5e0ff */
[----:B------:R0:W-:Y:S04]  /*5370*/  STS.U16 [R196+UR7+0x2400], R139 ;  /* 0x0024008bc4007988 */ /* 0x0001e80008000407 */
[----:B------:R1:W3:Y:S01]  /*5380*/  @!P1 LDG.E.U16 R131, desc[UR12][R136.64] ;  /* 0x0000000c88839981 */ /* 0x0002e2000c1e1500 */
[----:B0-----:R-:W-:Y:S02]  /*5390*/  IADD3.X R139, R155, UR5, RZ, P2, !PT ;  /* 0x000000059b8b7c10 */ /* 0x001fe400097fe4ff */
[----:B-1----:R-:W-:-:S02]  /*53a0*/  PRMT R136, RZ, 0x7610, R136 ;  /* 0x00007610ff887816 */ /* 0x002fc40000000088 */
[----:B------:R-:W-:-:S04]  /*53b0*/  PRMT R137, RZ, 0x7610, R137 ;  /* 0x00007610ff897816 */ /* 0x000fc80000000089 */
[----:B------:R0:W3:Y:S04]  /*53c0*/  @!P1 LDG.E.U16 R136, desc[UR12][R138.64] ;  /* 0x0000000c8a889981 */ /* 0x0000e8000c1e1500 */
[----:B------:R1:W-:Y:S01]  /*53d0*/  STS.U16 [R196+UR7+0x2a00], R166 ;  /* 0x002a00a6c4007988 */ /* 0x0003e20008000407 */
        /* <DEDUP_REMOVED lines=8> */
[----:B------:R0:W5:Y:S02]  /*5460*/  @!P1 LDG.E.U16 R138, desc[UR12][R166.64] ;  /* 0x0000000ca68a9981 */ /* 0x000164000c1e1500 */
[----:B0-----:R-:W-:-:S04]  /*5470*/  IADD3 R166, P2, R142, UR4, RZ ;  /* 0x000000048ea67c10 */ /* 0x001fc8000ff5e0ff */
[----:B------:R-:W-:Y:S01]  /*5480*/  IADD3.X R167, R143, UR5, RZ, P2, !PT ;  /* 0x000000058fa77c10 */ /* 0x000fe200097fe4ff */
[----:B------:R0:W-:Y:S04]  /*5490*/  STS.U16 [R196+UR7+0x2e00], R180 ;  /* 0x002e00b4c4007988 */ /* 0x0001e80008000407 */
[----:B------:R1:W3:Y:S01]  /*54a0*/  @!P1 LDG.E.U16 R139, desc[UR12][R166.64] ;  /* 0x0000000ca68b9981 */ /* 0x0002e2000c1e1500 */
[----:B0-----:R-:W-:Y:S02]  /*54b0*/  PRMT R180, RZ, 0x7610, R180 ;  /* 0x00007610ffb47816 */ /* 0x001fe400000000b4 */
[----:B-1----:R-:W-:-:S04]  /*54c0*/  IADD3 R166, P2, R54, UR4, RZ ;  /* 0x0000000436a67c10 */ /* 0x002fc8000ff5e0ff */
[----:B------:R-:W-:Y:S01]  /*54d0*/  IADD3.X R167, R55, UR5, RZ, P2, !PT ;  /* 0x0000000537a77c10 */ /* 0x000fe200097fe4ff */
[----:B------:R0:W-:Y:S04]  /*54e0*/  STS.U16 [R196+UR7+0x2c00], R183 ;  /* 0x002c00b7c4007988 */ /* 0x0001e80008000407 */
[----:B------:R1:W5:Y:S01]  /*54f0*/  @!P1 LDG.E.U16 R180, desc[UR12][R166.64] ;  /* 0x0000000ca6b49981 */ /* 0x000362000c1e1500 */
[----:B0-----:R-:W-:Y:S02]  /*5500*/  PRMT R183, RZ, 0x7610, R183 ;  /* 0x00007610ffb77816 */ /* 0x001fe400000000b7 */
[----:B-1----:R-:W-:Y:S01]  /*5510*/  IADD3 R166, P2, R56, UR4, RZ ;  /* 0x0000000438a67c10 */ /* 0x002fe2000ff5e0ff */
[----:B----4-:R0:W-:Y:S03]  /*5520*/  STS.U16 [R196+UR7+0x3200], R168 ;  /* 0x003200a8c4007988 */ /* 0x0101e60008000407 */
[----:B------:R-:W-:Y:S01]  /*5530*/  IADD3.X R167, R57, UR5, RZ, P2, !PT ;  /* 0x0000000539a77c10 */ /* 0x000fe200097fe4ff */
[----:B------:R1:W-:Y:S04]  /*5540*/  STS.U16 [R196+UR7+0x3000], R169 ;  /* 0x003000a9c4007988 */ /* 0x0003e80008000407 */
[----:B------:R4:W3:Y:S01]  /*5550*/  @!P1 LDG.E.U16 R183, desc[UR12][R166.64] ;  /* 0x0000000ca6b79981 */ /* 0x0008e2000c1e1500 */
[----:B0-----:R-:W-:-:S04]  /*5560*/  IADD3 R168, P2, R58, UR4, RZ ;  /* 0x000000043aa87c10 */ /* 0x001fc8000ff5e0ff */
[----:B-1----:R-:W-:Y:S02]  /*5570*/  IADD3.X R169, R59, UR5, RZ, P2, !PT ;  /* 0x000000053ba97c10 */ /* 0x002fe400097fe4ff */
[----:B----4-:R-:W-:Y:S02]  /*5580*/  PRMT R166, RZ, 0x7610, R166 ;  /* 0x00007610ffa67816 */ /* 0x010fe400000000a6 */
[----:B------:R-:W-:-:S04]  /*5590*/  PRMT R167, RZ, 0x7610, R167 ;  /* 0x00007610ffa77816 */ /* 0x000fc800000000a7 */
[----:B------:R0:W4:Y:S04]  /*55a0*/  @!P1 LDG.E.U16 R166, desc[UR12][R168.64] ;  /* 0x0000000ca8a69981 */ /* 0x000128000c1e1500 */
[----:B------:R1:W-:Y:S01]  /*55b0*/  STS.U16 [R196+UR7+0x3600], R170 ;  /* 0x003600aac4007988 */ /* 0x0003e20008000407 */
[----:B0-----:R-:W-:-:S04]  /*55c0*/  IADD3 R168, P2, R60, UR4, RZ ;  /* 0x000000043ca87c10 */ /* 0x001fc8000ff5e0ff */
[----:B------:R-:W-:Y:S02]  /*55d0*/  IADD3.X R169, R61, UR5, RZ, P2, !PT ;  /* 0x000000053da97c10 */ /* 0x000fe400097fe4ff */
[----:B-1----:R-:W-:Y:S01]  /*55e0*/  IADD3 R170, P2, R62, UR4, RZ ;  /* 0x000000043eaa7c10 */ /* 0x002fe2000ff5e0ff */
[----:B------:R0:W-:Y:S04]  /*55f0*/  STS.U16 [R196+UR7+0x3400], R171 ;  /* 0x003400abc4007988 */ /* 0x0001e80008000407 */
[----:B------:R1:W4:Y:S01]  /*5600*/  @!P1 LDG.E.U16 R167, desc[UR12][R168.64] ;  /* 0x0000000ca8a79981 */ /* 0x000322000c1e1500 */
[----:B0-----:R-:W-:Y:S02]  /*5610*/  IADD3.X R171, R63, UR5, RZ, P2, !PT ;  /* 0x000000053fab7c10 */ /* 0x001fe400097fe4ff */
[----:B-1----:R-:W-:-:S02]  /*5620*/  PRMT R168, RZ, 0x7610, R168 ;  /* 0x00007610ffa87816 */ /* 0x002fc400000000a8 */
[----:B------:R-:W-:-:S04]  /*5630*/  PRMT R169, RZ, 0x7610, R169 ;  /* 0x00007610ffa97816 */ /* 0x000fc800000000a9 */
[----:B------:R0:W4:Y:S02]  /*5640*/  @!P1 LDG.E.U16 R168, desc[UR12][R170.64] ;  /* 0x0000000caaa89981 */ /* 0x000124000c1e1500 */
[----:B0-----:R-:W-:-:S04]  /*5650*/  IADD3 R170, P2, R162, UR4, RZ ;  /* 0x00000004a2aa7c10 */ /* 0x001fc8000ff5e0ff */
[----:B------:R-:W-:Y:S01]  /*5660*/  IADD3.X R171, R163, UR5, RZ, P2, !PT ;  /* 0x00000005a3ab7c10 */ /* 0x000fe200097fe4ff */
[----:B------:R0:W-:Y:S04]  /*5670*/  STS.U16 [R196+UR7+0x3a00], R172 ;  /* 0x003a00acc4007988 */ /* 0x0001e80008000407 */
[----:B------:R1:W4:Y:S01]  /*5680*/  @!P1 LDG.E.U16 R169, desc[UR12][R170.64] ;  /* 0x0000000caaa99981 */ /* 0x000322000c1e1500 */
[----:B0-----:R-:W-:-:S03]  /*5690*/  IADD3 R172, P1, R46, UR4, RZ ;  /* 0x000000042eac7c10 */ /* 0x001fc6000ff3e0ff */
[----:B------:R0:W-:Y:S01]  /*56a0*/  STS.U16 [R196+UR7+0x3800], R173 ;  /* 0x003800adc4007988 */ /* 0x0001e20008000407 */
[----:B-1----:R-:W-:Y:S02]  /*56b0*/  PRMT R170, RZ, 0x7610, R170 ;  /* 0x00007610ffaa7816 */ /* 0x002fe400000000aa */
[----:B0-----:R-:W-:-:S05]  /*56c0*/  IADD3.X R173, R47, UR5, RZ, P1, !PT ;  /* 0x000000052fad7c10 */ /* 0x001fca0008ffe4ff */
[----:B------:R0:W4:Y:S01]  /*56d0*/  @!P0 LDG.E.U16 R170, desc[UR12][R172.64] ;  /* 0x0000000cacaa8981 */ /* 0x000122000c1e1500 */
[----:B------:R-:W-:Y:S02]  /*56e0*/  PRMT R171, RZ, 0x7610, R171 ;  /* 0x00007610ffab7816 */ /* 0x000fe400000000ab */
        /* <DEDUP_REMOVED lines=8> */
[----:B------:R1:W5:Y:S01]  /*5770*/  @!P0 LDG.E.U16 R185, desc[UR12][R172.64] ;  /* 0x0000000cacb98981 */ /* 0x000362000c1e1500 */
[----:B0-----:R-:W-:Y:S02]  /*5780*/  LOP3.LUT R196, R196, 0x20, RZ, 0x3c, !PT ;  /* 0x00000020c4c47812 */ /* 0x001fe400078e3cff */
[----:B-1----:R-:W-:Y:S02]  /*5790*/  IADD3 R172, P1, R52, UR4, RZ ;  /* 0x0000000434ac7c10 */ /* 0x002fe4000ff3e0ff */
[----:B------:R-:W-:-:S02]  /*57a0*/  PRMT R186, RZ, 0x7610, R186 ;  /* 0x00007610ffba7816 */ /* 0x000fc400000000ba */
[----:B------:R-:W-:Y:S01]  /*57b0*/  IADD3.X R173, R53, UR5, RZ, P1, !PT ;  /* 0x0000000535ad7c10 */ /* 0x000fe20008ffe4ff */
[----:B------:R0:W-:Y:S04]  /*57c0*/  STS.U16 [R196+UR7+0x300], R174 ;  /* 0x000300aec4007988 */ /* 0x0001e80008000407 */
[----:B------:R1:W4:Y:S01]  /*57d0*/  @!P0 LDG.E.U16 R186, desc[UR12][R172.64] ;  /* 0x0000000cacba8981 */ /* 0x000322000c1e1500 */
[----:B0-----:R-:W-:-:S03]  /*57e0*/  IADD3 R174, P1, R24, UR4, RZ ;  /* 0x0000000418ae7c10 */ /* 0x001fc6000ff3e0ff */
[----:B------:R0:W-:Y:S01]  /*57f0*/  STS.U16 [R196+UR7+0x100], R175 ;  /* 0x000100afc4007988 */ /* 0x0001e20008000407 */
[----:B-1----:R-:W-:Y:S02]  /*5800*/  PRMT R172, RZ, 0x7610, R172 ;  /* 0x00007610ffac7816 */ /* 0x002fe400000000ac */
[----:B0-----:R-:W-:-:S05]  /*5810*/  IADD3.X R175, R25, UR5, RZ, P1, !PT ;  /* 0x0000000519af7c10 */ /* 0x001fca0008ffe4ff */
[----:B------:R0:W5:Y:S01]  /*5820*/  @!P0 LDG.E.U16 R172, desc[UR12][R174.64] ;  /* 0x0000000caeac8981 */ /* 0x000162000c1e1500 */
[----:B------:R-:W-:-:S03]  /*5830*/  PRMT R173, RZ, 0x7610, R173 ;  /* 0x00007610ffad7816 */ /* 0x000fc600000000ad */
[----:B------:R1:W-:Y:S01]  /*5840*/  STS.U16 [R196+UR7+0x700], R194 ;  /* 0x000700c2c4007988 */ /* 0x0003e20008000407 */
[----:B0-----:R-:W-:-:S04]  /*5850*/  IADD3 R174, P1, R26, UR4, RZ ;  /* 0x000000041aae7c10 */ /* 0x001fc8000ff3e0ff */
[----:B------:R-:W-:Y:S02]  /*5860*/  IADD3.X R175, R27, UR5, RZ, P1, !PT ;  /* 0x000000051baf7c10 */ /* 0x000fe40008ffe4ff */
[----:B-1----:R-:W-:Y:S01]  /*5870*/  IADD3 R194, P1, R28, UR4, RZ ;  /* 0x000000041cc27c10 */ /* 0x002fe2000ff3e0ff */
[----:B------:R0:W-:Y:S04]  /*5880*/  STS.U16 [R196+UR7+0x500], R195 ;  /* 0x000500c3c4007988 */ /* 0x0001e80008000407 */
[----:B------:R1:W5:Y:S01]  /*5890*/  @!P0 LDG.E.U16 R173, desc[UR12][R174.64] ;  /* 0x0000000caead8981 */ /* 0x000362000c1e1500 */
[----:B0-----:R-:W-:Y:S02]  /*58a0*/  IADD3.X R195, R29, UR5, RZ, P1, !PT ;  /* 0x000000051dc37c10 */ /* 0x001fe40008ffe4ff */
[----:B-1----:R-:W-:-:S02]  /*58b0*/  PRMT R174, RZ, 0x7610, R174 ;  /* 0x00007610ffae7816 */ /* 0x002fc400000000ae */
[----:B------:R-:W-:-:S04]  /*58c0*/  PRMT R175, RZ, 0x7610, R175 ;  /* 0x00007610ffaf7816 */ /* 0x000fc800000000af */
[----:B------:R0:W5:Y:S02]  /*58d0*/  @!P0 LDG.E.U16 R174, desc[UR12][R194.64] ;  /* 0x0000000cc2ae8981 */ /* 0x000164000c1e1500 */
[----:B0-----:R-:W-:-:S04]  /*58e0*/  IADD3 R194, P1, R30, UR4, RZ ;  /* 0x000000041ec27c10 */ /* 0x001fc8000ff3e0ff */
[----:B------:R-:W-:Y:S01]  /*58f0*/  IADD3.X R195, R31, UR5, RZ, P1, !PT ;  /* 0x000000051fc37c10 */ /* 0x000fe20008ffe4ff */
[----:B------:R0:W-:Y:S04]  /*5900*/  STS.U16 [R196+UR7+0xb00], R176 ;  /* 0x000b00b0c4007988 */ /* 0x0001e80008000407 */
[----:B------:R1:W5:Y:S01]  /*5910*/  @!P0 LDG.E.U16 R175, desc[UR12][R194.64] ;  /* 0x0000000cc2af8981 */ /* 0x000362000c1e1500 */
[----:B0-----:R-:W-:Y:S02]  /*5920*/  PRMT R176, RZ, 0x7610, R176 ;  /* 0x00007610ffb07816 */ /* 0x001fe400000000b0 */
[----:B-1----:R-:W-:-:S04]  /*5930*/  IADD3 R194, P1, R32, UR4, RZ ;  /* 0x0000000420c27c10 */ /* 0x002fc8000ff3e0ff */
        /* <DEDUP_REMOVED lines=90> */
[----:B------:R-:W-:-:S05]  /*5ee0*/  IADD3.X R195, R165, UR5, RZ, P1, !PT ;  /* 0x00000005a5c37c10 */ /* 0x000fca0008ffe4ff */
[----:B------:R-:W5:Y:S04]  /*5ef0*/  @!P0 LDG.E.U16 R197, desc[UR12][R194.64] ;  /* 0x0000000cc2c58981 */ /* 0x000f68000c1e1500 */
[----:B------:R0:W-:Y:S04]  /*5f00*/  STS.U16 [R196+UR7+0x3b00], R189 ;  /* 0x003b00bdc4007988 */ /* 0x0001e80008000407 */
[----:B------:R1:W-:Y:S01]  /*5f10*/  STS.U16 [R196+UR7+0x3100], R2 ;  /* 0x00310002c4007988 */ /* 0x0003e20008000407 */
[----:B0-----:R-:W-:-:S03]  /*5f20*/  IMAD.SHL.U32 R189, R237, 0x2, RZ ;  /* 0x00000002edbd7824 */ /* 0x001fc600078e00ff */
[----:B------:R0:W-:Y:S02]  /*5f30*/  STS.U16 [R196+UR7+0x3f00], R187 ;  /* 0x003f00bbc4007988 */ /* 0x0001e40008000407 */
[----:B-1----:R-:W-:Y:S02]  /*5f40*/  LOP3.LUT R2, R189, 0x10, RZ, 0xc0, !PT ;  /* 0x00000010bd027812 */ /* 0x002fe400078ec0ff */
[----:B0-----:R-:W-:-:S04]  /*5f50*/  LOP3.LUT R187, R237, 0x40, RZ, 0xc0, !PT ;  /* 0x00000040edbb7812 */ /* 0x001fc800078ec0ff */
[----:B------:R-:W-:Y:S01]  /*5f60*/  LEA.HI R2, R187, R2, RZ, 0x1f ;  /* 0x00000002bb027211 */ /* 0x000fe200078ff8ff */
[----:B------:R-:W-:Y:S01]  /*5f70*/  IMAD.SHL.U32 R187, R237, 0x8, RZ ;  /* 0x00000008edbb7824 */ /* 0x000fe200078e00ff */
[----:B------:R0:W-:Y:S04]  /*5f80*/  STS.U16 [R196+UR7+0x3900], R190 ;  /* 0x003900bec4007988 */ /* 0x0001e80008000407 */
[----:B------:R-:W-:Y:S02]  /*5f90*/  LOP3.LUT R187, R187, 0x30, RZ, 0xc0, !PT ;  /* 0x00000030bbbb7812 */ /* 0x000fe400078ec0ff */
[----:B0-----:R-:W-:-:S05]  /*5fa0*/  LOP3.LUT R190, R237, 0x7, RZ, 0xc0, !PT ;  /* 0x00000007edbe7812 */ /* 0x001fca00078ec0ff */
[----:B------:R-:W-:-:S05]  /*5fb0*/  IMAD R187, R190, 0x40, R187 ;  /* 0x00000040bebb7824 */ /* 0x000fca00078e02bb */
[----:B------:R-:W-:Y:S02]  /*5fc0*/  LOP3.LUT R2, R187, R2, RZ, 0x3c, !PT ;  /* 0x00000002bb027212 */ /* 0x000fe400078e3cff */
[----:B------:R-:W-:Y:S01]  /*5fd0*/  LOP3.LUT R187, R237, 0x7f, RZ, 0xc0, !PT ;  /* 0x0000007fedbb7812 */ /* 0x000fe200078ec0ff */
[----:B------:R0:W-:Y:S04]  /*5fe0*/  STS.U16 [R196+UR7+0x900], R215 ;  /* 0x000900d7c4007988 */ /* 0x0001e80008000407 */
[----:B------:R-:W-:Y:S01]  /*5ff0*/  IMAD.SHL.U32 R187, R187, 0x2, RZ ;  /* 0x00000002bbbb7824 */ /* 0x000fe200078e00ff */
[----:B------:R-:W-:Y:S04]  /*6000*/  STS.U16 [R196+UR7+0x3300], R193 ;  /* 0x003300c1c4007988 */ /* 0x000fe80008000407 */
[----:B------:R-:W-:Y:S04]  /*6010*/  STS.U16 [R196+UR7+0x3500], R192 ;  /* 0x003500c0c4007988 */ /* 0x000fe80008000407 */
[----:B------:R-:W-:Y:S04]  /*6020*/  STS.U16 [R196+UR7+0x3700], R191 ;  /* 0x003700bfc4007988 */ /* 0x000fe80008000407 */
[----:B------:R-:W-:Y:S01]  /*6030*/  STS.U16 [R196+UR7+0x3d00], R188 ;  /* 0x003d00bcc4007988 */ /* 0x000fe20008000407 */
[----:B------:R-:W1:Y:S03]  /*6040*/  S2UR UR9, SR_CgaCtaId ;  /* 0x00000000000979c3 */ /* 0x000e660000008800 */
[----:B------:R2:W-:Y:S04]  /*6050*/  STS.U16 [R187+UR7+0x5100], R178 ;  /* 0x005100b2bb007988 */ /* 0x0005e80008000407 */
[----:B------:R1:W-:Y:S01]  /*6060*/  STS.U16 [R187+UR7+0x5000], R3 ;  /* 0x00500003bb007988 */ /* 0x0003e20008000407 */
[----:B------:R-:W-:Y:S01]  /*6070*/  IMAD R190, R190, 0x210, RZ ;  /* 0x00000210bebe7824 */ /* 0x000fe200078e02ff */
[----:B------:R-:W-:Y:S01]  /*6080*/  UMOV UR8, 0x400 ;  /* 0x0000040000087882 */ /* 0x000fe20000000000 */
[----:B0-----:R-:W0:Y:S01]  /*6090*/  LDC R215, c[0x0][0x238] ;  /* 0x00008e00ffd77b82 */ /* 0x001e220000000800 */
[----:B--2---:R-:W-:Y:S01]  /*60a0*/  LOP3.LUT R178, R187, 0x10, RZ, 0x3c, !PT ;  /* 0x00000010bbb27812 */ /* 0x004fe200078e3cff */
[----:B------:R-:W-:Y:S04]  /*60b0*/  STS.U16 [R187+UR7+0x4000], R179 ;  /* 0x004000b3bb007988 */ /* 0x000fe80008000407 */
[----:B------:R-:W-:Y:S04]  /*60c0*/  STS.U16 [R187+UR7+0x6000], R184 ;  /* 0x006000b8bb007988 */ /* 0x000fe80008000407 */
[----:B---3--:R-:W-:Y:S04]  /*60d0*/  STS.U16 [R187+UR7+0x7000], R183 ;  /* 0x007000b7bb007988 */ /* 0x008fe80008000407 */
[----:B----4-:R-:W-:Y:S04]  /*60e0*/  STS.U16 [R187+UR7+0x4100], R186 ;  /* 0x004100babb007988 */ /* 0x010fe80008000407 */
[----:B-----5:R-:W-:Y:S01]  /*60f0*/  STS.U16 [R187+UR7+0x6100], R209 ;  /* 0x006100d1bb007988 */ /* 0x020fe20008000407 */
[C---:B------:R-:W-:Y:S01]  /*6100*/  IMAD.SHL.U32 R188, R237.reuse, 0x20, RZ ;  /* 0x00000020edbc7824 */ /* 0x040fe200078e00ff */
[----:B-1----:R-:W-:Y:S01]  /*6110*/  ULEA UR8, UR9, UR8, 0x18 ;  /* 0x0000000809087291 */ /* 0x002fe2000f8ec03f */
[----:B------:R-:W-:Y:S01]  /*6120*/  IMAD.SHL.U32 R3, R237, 0x80, RZ ;  /* 0x00000080ed037824 */ /* 0x000fe200078e00ff */
[----:B------:R-:W-:-:S02]  /*6130*/  LOP3.LUT R190, R190, 0x30, R189, 0x78, !PT ;  /* 0x00000030bebe7812 */ /* 0x000fc400078e78bd */
[----:B------:R-:W-:Y:S02]  /*6140*/  LOP3.LUT R188, R188, 0x200, RZ, 0xc0, !PT ;  /* 0x00000200bcbc7812 */ /* 0x000fe400078ec0ff */
[----:B------:R-:W-:Y:S02]  /*6150*/  LOP3.LUT R3, R190, 0x1000, R3, 0xf8, !PT ;  /* 0x00001000be037812 */ /* 0x000fe400078ef803 */
[----:B------:R-:W-:Y:S01]  /*6160*/  IADD3 R2, R2, UR8, R188 ;  /* 0x0000000802027c10 */ /* 0x000fe2000fffe0bc */
[----:B------:R-:W-:Y:S04]  /*6170*/  STS.U16 [R187+UR7+0x7100], R202 ;  /* 0x007100cabb007988 */ /* 0x000fe80008000407 */
[----:B------:R1:W-:Y:S04]  /*6180*/  STS.U16 [R178+UR7+0x4200], R177 ;  /* 0x004200b1b2007988 */ /* 0x0003e80008000407 */
[----:B------:R-:W-:Y:S01]  /*6190*/  STS.U16 [R178+UR7+0x4300], R185 ;  /* 0x004300b9b2007988 */ /* 0x000fe20008000407 */
[----:B-1----:R-:W-:-:S03]  /*61a0*/  LOP3.LUT R177, R187, 0x20, RZ, 0x3c, !PT ;  /* 0x00000020bbb17812 */ /* 0x002fc600078e3cff */
[----:B------:R-:W-:Y:S04]  /*61b0*/  STS.U16 [R178+UR7+0x5200], R182 ;  /* 0x005200b6b2007988 */ /* 0x000fe80008000407 */
[----:B------:R-:W-:Y:S04]  /*61c0*/  STS.U16 [R178+UR7+0x5300], R214 ;  /* 0x005300d6b2007988 */ /* 0x000fe80008000407 */
[----:B------:R-:W-:Y:S04]  /*61d0*/  STS.U16 [R178+UR7+0x6200], R181 ;  /* 0x006200b5b2007988 */ /* 0x000fe80008000407 */
[----:B------:R-:W-:Y:S04]  /*61e0*/  STS.U16 [R178+UR7+0x6300], R210 ;  /* 0x006300d2b2007988 */ /* 0x000fe80008000407 */
[----:B------:R-:W-:Y:S04]  /*61f0*/  STS.U16 [R178+UR7+0x7200], R180 ;  /* 0x007200b4b2007988 */ /* 0x000fe80008000407 */
        /* <DEDUP_REMOVED lines=20> */
[----:B------:R2:W-:Y:S04]  /*6340*/  STS.U16 [R120+UR7+0x4900], R109 ;  /* 0x0049006d78007988 */ /* 0x0005e80008000407 */
[----:B------:R3:W-:Y:S01]  /*6350*/  STS.U16 [R120+UR7+0x5800], R124 ;  /* 0x0058007c78007988 */ /* 0x0007e20008000407 */
[----:B-1----:R-:W-:-:S02]  /*6360*/  LOP3.LUT R108, R187, 0x50, RZ, 0x3c, !PT ;  /* 0x00000050bb6c7812 */ /* 0x002fc400078e3cff */
[C---:B--2---:R-:W-:Y:S01]  /*6370*/  LOP3.LUT R109, R187.reuse, 0x60, RZ, 0x3c, !PT ;  /* 0x00000060bb6d7812 */ /* 0x044fe200078e3cff */
[----:B------:R-:W-:Y:S01]  /*6380*/  STS.U16 [R120+UR7+0x5900], R174 ;  /* 0x005900ae78007988 */ /* 0x000fe20008000407 */
[----:B---3--:R-:W-:-:S03]  /*6390*/  LOP3.LUT R124, R187, 0x70, RZ, 0x3c, !PT ;  /* 0x00000070bb7c7812 */ /* 0x008fc600078e3cff */
[----:B------:R-:W-:Y:S04]  /*63a0*/  STS.U16 [R120+UR7+0x6800], R130 ;  /* 0x0068008278007988 */ /* 0x000fe80008000407 */
        /* <DEDUP_REMOVED lines=23> */
[----:B------:R1:W-:Y:S04]  /*6520*/  STS.U16 [R124+UR7+0x6e00], R166 ;  /* 0x006e00a67c007988 */ /* 0x0003e80008000407 */
[----:B------:R-:W-:Y:S04]  /*6530*/  STS.U16 [R124+UR7+0x6f00], R201 ;  /* 0x006f00c97c007988 */ /* 0x000fe80008000407 */
[----:B------:R-:W-:Y:S04]  /*6540*/  STS.U16 [R124+UR7+0x7e00], R169 ;  /* 0x007e00a97c007988 */ /* 0x000fe80008000407 */
[----:B------:R-:W-:Y:S01]  /*6550*/  STS.U16 [R124+UR7+0x7f00], R197 ;  /* 0x007f00c57c007988 */ /* 0x000fe20008000407 */
[----:B------:R-:W-:Y:S06]  /*6560*/  BAR.SYNC.DEFER_BLOCKING 0x0 ;  /* 0x0000000000007b1d */ /* 0x000fec0000010000 */
[----:B------:R-:W-:Y:S04]  /*6570*/  LDSM.16.MT88.4 R120, [R2] ;  /* 0x000000000278783b */ /* 0x000fe80000004200 */
[----:B------:R-:W2:Y:S04]  /*6580*/  LDSM.16.M88.4 R128, [R3+UR8+0x4000] ;  /* 0x004000080380783b */ /* 0x000ea80008000200 */
[----:B------:R-:W3:Y:S04]  /*6590*/  LDSM.16.M88.4 R108, [R3+UR8+0x6000] ;  /* 0x00600008036c783b */ /* 0x000ee80008000200 */
[----:B------:R-:W4:Y:S01]  /*65a0*/  LDSM.16.MT88.4 R112, [R2+0x400] ;  /* 0x000400000270783b */ /* 0x000f220000004200 */
[----:B-1----:R-:W-:-:S03]  /*65b0*/  LOP3.LUT R166, R3, 0x40, RZ, 0x3c, !PT ;  /* 0x0000004003a67812 */ /* 0x002fc600078e3cff */
[----:B------:R-:W-:Y:S04]  /*65c0*/  LDSM.16.MT88.4 R136, [R2+0x800] ;  /* 0x000800000288783b */ /* 0x000fe80000004200 */
[----:B------:R-:W-:Y:S01]  /*65d0*/  LDSM.16.M88.4 R124, [R166+UR8+0x6000] ;  /* 0x00600008a67c783b */ /* 0x000fe20008000200 */
[C---:B--2---:R-:W-:Y:S06]  /*65e0*/  HMMA.16816.F32.BF16 R132, R120.reuse, R128, R132 ;  /* 0x000000807884723c */ /* 0x044fec0000041884 */
[----:B---3--:R-:W-:Y:S01]  /*65f0*/  HMMA.16816.F32.BF16 R116, R120, R108, R116 ;  /* 0x0000006c7874723c */ /* 0x008fe20000041874 */
[----:B------:R-:W1:-:S15]  /*6600*/  LDSM.16.M88.4 R120, [R166+UR8+0x4000] ;  /* 0x00400008a678783b */ /* 0x000e5e0008000200 */
[----:B------:R-:W-:-:S02]  /*6610*/  NOP ;  /* 0x0000000000007918 */ /* 0x000fc40000000000 */
[C---:B----4-:R-:W-:Y:S01]  /*6620*/  HMMA.16816.F32.BF16 R132, R112.reuse, R130, R132 ;  /* 0x000000827084723c */ /* 0x050fe20000041884 */
[----:B------:R-:W2:Y:S05]  /*6630*/  LDSM.16.MT88.4 R128, [R2+0xc00] ;  /* 0x000c00000280783b */ /* 0x000eaa0000004200 */
[----:B------:R-:W-:Y:S01]  /*6640*/  HMMA.16816.F32.BF16 R116, R112, R110, R116 ;  /* 0x0000006e7074723c */ /* 0x000fe20000041874 */
[----:B------:R-:W-:Y:S04]  /*6650*/  LDSM.16.MT88.4 R112, [R2+0x1000] ;  /* 0x001000000270783b */ /* 0x000fe80000004200 */
[----:B------:R-:W3:-:S13]  /*6660*/  LDSM.16.M88.4 R108, [R3+UR8+0x4080] ;  /* 0x00408008036c783b */ /* 0x000eda0008000200 */
[C---:B-1----:R-:W-:Y:S06]  /*6670*/  HMMA.16816.F32.BF16 R132, R136.reuse, R120, R132 ;  /* 0x000000788884723c */ /* 0x042fec0000041884 */
[----:B------:R-:W-:Y:S01]  /*6680*/  HMMA.16816.F32.BF16 R136, R136, R124, R116 ;  /* 0x0000007c8888723c */ /* 0x000fe20000041874 */
[----:B------:R-:W1:-:S15]  /*6690*/  LDSM.16.M88.4 R116, [R3+UR8+0x6080] ;  /* 0x006080080374783b */ /* 0x000e5e0008000200 */
[----:B------:R-:W-:-:S02]  /*66a0*/  NOP ;  /* 0x0000000000007918 */ /* 0x000fc40000000000 */
[C---:B--2---:R-:W-:Y:S01]  /*66b0*/  HMMA.16816.F32.BF16 R120, R128.reuse, R122, R132 ;  /* 0x0000007a8078723c */ /* 0x044fe20000041884 */
[----:B------:R-:W-:Y:S05]  /*66c0*/  LDSM.16.M88.4 R132, [R166+UR8+0x6080] ;  /* 0x00608008a684783b */ /* 0x000fea0008000200 */
[----:B------:R-:W-:Y:S01]  /*66d0*/  HMMA.16816.F32.BF16 R136, R128, R126, R136 ;  /* 0x0000007e8088723c */ /* 0x000fe20000041888 */
[----:B------:R-:W2:Y:S04]  /*66e0*/  LDSM.16.MT88.4 R124, [R2+0x1400] ;  /* 0x00140000027c783b */ /* 0x000ea80000004200 */
[----:B------:R-:W-:-:S13]  /*66f0*/  LDSM.16.MT88.4 R128, [R2+0x1800] ;  /* 0x001800000280783b */ /* 0x000fda0000004200 */
[C---:B---3--:R-:W-:Y:S06]  /*6700*/  HMMA.16816.F32.BF16 R120, R112.reuse, R108, R120 ;  /* 0x0000006c7078723c */ /* 0x048fec0000041878 */
[----:B-1----:R-:W-:Y:S01]  /*6710*/  HMMA.16816.F32.BF16 R136, R112, R116, R136 ;  /* 0x000000747088723c */ /* 0x002fe20000041888 */
[----:B------:R-:W1:-:S15]  /*6720*/  LDSM.16.M88.4 R112, [R166+UR8+0x4080] ;  /* 0x00408008a670783b */ /* 0x000e5e0008000200 */
[----:B------:R-:W-:-:S02]  /*6730*/  NOP ;  /* 0x0000000000007918 */ /* 0x000fc40000000000 */
[C---:B--2---:R-:W-:Y:S01]  /*6740*/  HMMA.16816.F32.BF16 R108, R124.reuse, R110, R120 ;  /* 0x0000006e7c6c723c */ /* 0x044fe20000041878 */
[----:B------:R-:W-:Y:S05]  /*6750*/  LDSM.16.M88.4 R120, [R3+UR8+0x6100] ;  /* 0x006100080378783b */ /* 0x000fea0008000200 */
[----:B------:R-:W-:Y:S01]  /*6760*/  HMMA.16816.F32.BF16 R136, R124, R118, R136 ;  /* 0x000000767c88723c */ /* 0x000fe20000041888 */
[----:B------:R-:W2:Y:S04]  /*6770*/  LDSM.16.MT88.4 R116, [R2+0x1c00] ;  /* 0x001c00000274783b */ /* 0x000ea80000004200 */
[----:B------:R-:W-:-:S13]  /*6780*/  LDSM.16.M88.4 R124, [R3+UR8+0x4100] ;  /* 0x00410008037c783b */ /* 0x000fda0008000200 */
[C---:B-1----:R-:W-:Y:S06]  /*6790*/  HMMA.16816.F32.BF16 R108, R128.reuse, R112, R108 ;  /* 0x00000070806c723c */ /* 0x042fec000004186c */
[----:B------:R-:W-:Y:S01]  /*67a0*/  HMMA.16816.F32.BF16 R136, R128, R132, R136 ;  /* 0x000000848088723c */ /* 0x000fe20000041888 */
[----:B------:R-:W1:-:S15]  /*67b0*/  LDSM.16.MT88.4 R128, [R2+0x2000] ;  /* 0x002000000280783b */ /* 0x000e5e0000004200 */
[----:B------:R-:W-:-:S02]  /*67c0*/  NOP ;  /* 0x0000000000007918 */ /* 0x000fc40000000000 */
[C---:B--2---:R-:W-:Y:S01]  /*67d0*/  HMMA.16816.F32.BF16 R108, R116.reuse, R114, R108 ;  /* 0x00000072746c723c */ /* 0x044fe2000004186c */
        /* <DEDUP_REMOVED lines=9> */
[----:B------:R-:W-:Y:S05]  /*6870*/  LDSM.16.MT88.4 R124, [R2+0x3000] ;  /* 0x00300000027c783b */ /* 0x000fea0000004200 */
[----:B------:R-:W-:Y:S01]  /*6880*/  HMMA.16816.F32.BF16 R120, R112, R122, R128 ;  /* 0x0000007a7078723c */ /* 0x000fe20000041880 */
[----:B------:R-:W2:Y:S04]  /*6890*/  LDSM.16.MT88.4 R112, [R2+0x2c00] ;  /* 0x002c00000270783b */ /* 0x000ea80000004200 */
[----:B------:R-:W-:-:S13]  /*68a0*/  LDSM.16.M88.4 R128, [R3+UR8+0x6180] ;  /* 0x006180080380783b */ /* 0x000fda0008000200 */
[C---:B---3--:R-:W-:Y:S06]  /*68b0*/  HMMA.16816.F32.BF16 R108, R116.reuse, R132, R108 ;  /* 0x00000084746c723c */ /* 0x048fec000004186c */
[----:B-1----:R-:W-:Y:S01]  /*68c0*/  HMMA.16816.F32.BF16 R120, R116, R136, R120 ;  /* 0x000000887478723c */ /* 0x002fe20000041878 */
[----:B------:R-:W1:-:S15]  /*68d0*/  LDSM.16.M88.4 R116, [R3+UR8+0x4180] ;  /* 0x004180080374783b */ /* 0x000e5e0008000200 */
[----:B------:R-:W-:-:S02]  /*68e0*/  NOP ;  /* 0x0000000000007918 */ /* 0x000fc40000000000 */
[C---:B--2---:R-:W-:Y:S01]  /*68f0*/  HMMA.16816.F32.BF16 R108, R112.reuse, R134, R108 ;  /* 0x00000086706c723c */ /* 0x044fe2000004186c */
[----:B------:R-:W-:Y:S05]  /*6900*/  LDSM.16.MT88.4 R132, [R2+0x3800] ;  /* 0x003800000284783b */ /* 0x000fea0000004200 */
[----:B------:R-:W-:Y:S01]  /*6910*/  HMMA.16816.F32.BF16 R120, R112, R138, R120 ;  /* 0x0000008a7078723c */ /* 0x000fe20000041878 */
[----:B------:R-:W2:Y:S04]  /*6920*/  LDSM.16.MT88.4 R112, [R2+0x3400] ;  /* 0x003400000270783b */ /* 0x000ea80000004200 */
[----:B------:R-:W3:-:S13]  /*6930*/  LDSM.16.M88.4 R136, [R166+UR8+0x4180] ;  /* 0x00418008a688783b */ /* 0x000eda0008000200 */
[C---:B-1----:R-:W-:Y:S06]  /*6940*/  HMMA.16816.F32.BF16 R108, R124.reuse, R116, R108 ;  /* 0x000000747c6c723c */ /* 0x042fec000004186c */
[----:B------:R-:W-:Y:S01]  /*6950*/  HMMA.16816.F32.BF16 R124, R124, R128, R120 ;  /* 0x000000807c7c723c */ /* 0x000fe20000041878 */
[----:B------:R-:W1:-:S15]  /*6960*/  LDSM.16.M88.4 R120, [R166+UR8+0x6180] ;  /* 0x00618008a678783b */ /* 0x000e5e0008000200 */
[----:B------:R-:W-:-:S02]  /*6970*/  NOP ;  /* 0x0000000000007918 */ /* 0x000fc40000000000 */
[C---:B--2---:R-:W-:Y:S01]  /*6980*/  HMMA.16816.F32.BF16 R108, R112.reuse, R118, R108 ;  /* 0x00000076706c723c */ /* 0x044fe2000004186c */
[----:B------:R-:W2:Y:S05]  /*6990*/  LDSM.16.MT88.4 R116, [R2+0x3c00] ;  /* 0x003c00000274783b */ /* 0x000eaa0000004200 */
[----:B------:R-:W-:Y:S01]  /*69a0*/  HMMA.16816.F32.BF16 R124, R112, R130, R124 ;  /* 0x00000082707c723c */ /* 0x000fe2000004187c */
[----:B------:R-:W-:-:S15]  /*69b0*/  VIADD R216, R216, 0xffffffff ;  /* 0xffffffffd8d87836 */ /* 0x000fde0000000000 */
[----:B------:R-:W-:-:S02]  /*69c0*/  NOP ;  /* 0x0000000000007918 */ /* 0x000fc40000000000 */
[C---:B---3--:R-:W-:Y:S06]  /*69d0*/  HMMA.16816.F32.BF16 R108, R132.reuse, R136, R108 ;  /* 0x00000088846c723c */ /* 0x048fec000004186c */
[----:B-1----:R-:W-:Y:S01]  /*69e0*/  HMMA.16816.F32.BF16 R124, R132, R120, R124 ;  /* 0x00000078847c723c */ /* 0x002fe2000004187c */
[----:B------:R-:W-:Y:S01]  /*69f0*/  ISETP.NE.U32.AND P0, PT, R216, RZ, PT ;  /* 0x000000ffd800720c */ /* 0x000fe20003f05070 */
[----:B0-----:R-:W-:Y:S01]  /*6a00*/  IMAD.SHL.U32 R215, R215, 0x100, RZ ;  /* 0x00000100d7d77824 */ /* 0x001fe200078e00ff */
[----:B------:R-:W-:Y:S02]  /*6a10*/  UIMAD.WIDE UR4, UR6, 0x2, UR4 ;  /* 0x00000002060478a5 */ /* 0x000fe4000f8e0204 */
[----:B------:R-:W-:Y:S01]  /*6a20*/  UIADD3 UR10, UR10, -0x100, URZ ;  /* 0xffffff000a0a7890 */ /* 0x000fe2000fffe03f */
[----:B------:R-:W-:-:S12]  /*6a30*/  IMAD.WIDE R106, R215, 0x2, R106 ;  /* 0x00000002d76a7825 */ /* 0x000fd800078e026a */
[C---:B--2---:R-:W-:Y:S06]  /*6a40*/  HMMA.16816.F32.BF16 R132, R116.reuse, R138, R108 ;  /* 0x0000008a7484723c */ /* 0x044fec000004186c */
[----:B------:R-:W-:Y:S01]  /*6a50*/  HMMA.16816.F32.BF16 R116, R116, R122, R124 ;  /* 0x0000007a7474723c */ /* 0x000fe2000004187c */
[----:B------:R-:W-:-:S08]  /*6a60*/  NOP ;  /* 0x0000000000007918 */ /* 0x000fd00000000000 */
[----:B------:R-:W-:-:S15]  /*6a70*/  @P0 BRA `(.L_x_1) ;  /* 0xffffffc4008c0947 */ /* 0x000fde000383ffff */
[----:B------:R-:W-:Y:S02]  /*6a80*/  F2FP.BF16.F32.PACK_AB R119, R119, R135 ;  /* 0x000000877777723e */ /* 0x000fe400000010ff */
[----:B------:R-:W-:Y:S02]  /*6a90*/  F2FP.BF16.F32.PACK_AB R118, R118, R134 ;  /* 0x000000867676723e */ /* 0x000fe400000010ff */
[----:B------:R-:W-:Y:S02]  /*6aa0*/  F2FP.BF16.F32.PACK_AB R117, R117, R133 ;  /* 0x000000857575723e */ /* 0x000fe400000010ff */
[----:B------:R-:W-:-:S07]  /*6ab0*/  F2FP.BF16.F32.PACK_AB R116, R116, R132 ;  /* 0x000000847474723e */ /* 0x000fce00000010ff */
.L_x_0:
[----:B0-----:R-:W2:Y:S01]  /*6ac0*/  LDL.LU R4, [R1+0x8] ;  /* 0x0000080001047983 */ /* 0x001ea20000300800 */
[----:B------:R-:W0:Y:S01]  /*6ad0*/  S2UR UR5, SR_CgaCtaId ;  /* 0x00000000000579c3 */ /* 0x000e220000008800 */
[----:B------:R-:W-:Y:S01]  /*6ae0*/  IMAD.SHL.U32 R2, R237, 0x40, RZ ;  /* 0x00000040ed027824 */ /* 0x000fe200078e00ff */
[----:B------:R-:W-:Y:S01]  /*6af0*/  SHF.R.S32.HI R6, RZ, 0x4, R237 ;  /* 0x00000004ff067819 */ /* 0x000fe200000114ed */
[----:B------:R-:W3:Y:S01]  /*6b00*/  LDL.LU R7, [R1+0x4] ;  /* 0x0000040001077983 */ /* 0x000ee20000300800 */
[----:B------:R-:W-:Y:S01]  /*6b10*/  UMOV UR4, 0x400 ;  /* 0x0000040000047882 */ /* 0x000fe20000000000 */
[----:B------:R-:W-:Y:S01]  /*6b20*/  ULDC.64 UR6, c[0x0][0x220] ;  /* 0x0000880000067ab9 */ /* 0x000fe20000000a00 */
[----:B------:R-:W-:Y:S01]  /*6b30*/  ULDC.64 UR8, c[0x0][0x228] ;  /* 0x00008a0000087ab9 */ /* 0x000fe20000000a00 */
[----:B------:R-:W4:Y:S01]  /*6b40*/  LDL.LU R8, [R1] ;  /* 0x0000000001087983 */ /* 0x000f220000300800 */
[----:B------:R-:W-:Y:S02]  /*6b50*/  LOP3.LUT R2, R2, 0x40, RZ, 0xc0, !PT ;  /* 0x0000004002027812 */ /* 0x000fe400078ec0ff */
[----:B------:R-:W-:-:S02]  /*6b60*/  SGXT R6, R6, 0x1 ;  /* 0x000000010606781a */ /* 0x000fc40000000200 */
[C-C-:B------:R-:W-:Y:S02]  /*6b70*/  LOP3.LUT R18, R217.reuse, 0x18, R0.reuse, 0xfe, !PT ;  /* 0x00000018d9127812 */ /* 0x140fe400078efe00 */
[----:B------:R-:W-:Y:S02]  /*6b80*/  LOP3.LUT R6, R6, 0x404, RZ, 0xc0, !PT ;  /* 0x0000040406067812 */ /* 0x000fe400078ec0ff */
[----:B------:R-:W-:Y:S02]  /*6b90*/  LOP3.LUT R9, R217, 0x14, R0, 0xfe, !PT ;  /* 0x00000014d9097812 */ /* 0x000fe400078efe00 */
[----:B------:R-:W-:Y:S01]  /*6ba0*/  LEA.HI R12, R237, 0x1c, RZ, 0x1b ;  /* 0x0000001ced0c7811 */ /* 0x000fe200078fd8ff */
[----:B0-----:R-:W-:-:S03]  /*6bb0*/  ULEA UR4, UR5, UR4, 0x18 ;  /* 0x0000000405047291 */ /* 0x001fc6000f8ec03f */
[----:B------:R-:W-:Y:S01]  /*6bc0*/  ULDC UR5, c[0x0][0x244] ;  /* 0x0000910000057ab9 */ /* 0x000fe20000000800 */
[----:B------:R-:W-:Y:S01]  /*6bd0*/  BAR.SYNC.DEFER_BLOCKING 0x0 ;  /* 0x0000000000007b1d */ /* 0x000fe20000010000 */
[----:B----4-:R-:W-:-:S04]  /*6be0*/  ISETP.NE.U32.AND P0, PT, R8, RZ, PT ;  /* 0x000000ff0800720c */ /* 0x010fc80003f05070 */
[----:B------:R-:W-:Y:S02]  /*6bf0*/  SEL R3, RZ, 0x404, !P0 ;  /* 0x00000404ff037807 */ /* 0x000fe40004000000 */
[----:B------:R-:W-:Y:S02]  /*6c00*/  ISETP.GE.AND P0, PT, R238, UR8, PT ;  /* 0x00000008ee007c0c */ /* 0x000fe4000bf06270 */
[----:B--2---:R-:W-:Y:S02]  /*6c10*/  LOP3.LUT R5, R3, 0x3c, R4, 0x78, !PT ;  /* 0x0000003c03057812 */ /* 0x004fe400078e7804 */
[----:B------:R-:W-:Y:S02]  /*6c20*/  LOP3.LUT R3, R237, 0x20, RZ, 0xc0, !PT ;  /* 0x00000020ed037812 */ /* 0x000fe400078ec0ff */
[----:B------:R-:W-:-:S03]  /*6c30*/  SHF.R.S32.HI R4, RZ, 0x3, R237 ;  /* 0x00000003ff047819 */ /* 0x000fc600000114ed */
[C---:B------:R-:W-:Y:S01]  /*6c40*/  IMAD R2, R3.reuse, 0x8, R2 ;  /* 0x0000000803027824 */ /* 0x040fe200078e0202 */
[----:B------:R-:W-:Y:S01]  /*6c50*/  SGXT R4, R4, 0x1 ;  /* 0x000000010404781a */ /* 0x000fe20000000200 */
[----:B------:R-:W-:Y:S02]  /*6c60*/  IMAD R6, R3, 0x4, R6 ;  /* 0x0000000403067824 */ /* 0x000fe400078e0206 */
[----:B------:R-:W-:Y:S01]  /*6c70*/  IMAD.IADD R5, R2, 0x1, R5 ;  /* 0x0000000102057824 */ /* 0x000fe200078e0205 */
[----:B------:R-:W-:Y:S01]  /*6c80*/  LOP3.LUT R4, R4, 0x240, RZ, 0xc0, !PT ;  /* 0x0000024004047812 */ /* 0x000fe200078ec0ff */
[----:B------:R-:W-:Y:S01]  /*6c90*/  IMAD R2, R238, UR5, RZ ;  /* 0x00000005ee027c24 */ /* 0x000fe2000f8e02ff */
[----:B------:R-:W-:Y:S02]  /*6ca0*/  ULDC UR5, c[0x0][0x248] ;  /* 0x0000920000057ab9 */ /* 0x000fe40000000800 */
[----:B------:R-:W-:Y:S01]  /*6cb0*/  LOP3.LUT R3, R5, 0x40, RZ, 0x3c, !PT ;  /* 0x0000004005037812 */ /* 0x000fe200078e3cff */
[----:B------:R-:W-:Y:S01]  /*6cc0*/  STS [R5+UR4], R116 ;  /* 0x0000007405007988 */ /* 0x000fe20008000804 */
[----:B---3--:R-:W-:Y:S01]  /*6cd0*/  LOP3.LUT R7, R4, 0x38, R7, 0xf8, !PT ;  /* 0x0000003804077812 */ /* 0x008fe200078ef807 */
[----:B------:R-:W-:Y:S01]  /*6ce0*/  IMAD R13, R18, UR5, RZ ;  /* 0x00000005120d7c24 */ /* 0x000fe2000f8e02ff */
[----:B------:R-:W-:Y:S01]  /*6cf0*/  LEA R15, P1, R2, UR6, 0x1 ;  /* 0x00000006020f7c11 */ /* 0x000fe2000f8208ff */
[----:B------:R0:W-:Y:S01]  /*6d00*/  STS [R5+UR4+0x80], R117 ;  /* 0x0000807505007988 */ /* 0x0001e20008000804 */
[----:B------:R-:W-:-:S02]  /*6d10*/  LOP3.LUT R8, R6, R7, R8, 0xf6, !PT ;  /* 0x0000000706087212 */ /* 0x000fc400078ef608 */
[----:B------:R-:W-:Y:S01]  /*6d20*/  LEA.HI.X.SX32 R16, R2, UR7, 0x1, P1 ;  /* 0x0000000702107c11 */ /* 0x000fe200088f0eff */
[----:B------:R-:W-:Y:S01]  /*6d30*/  STS [R3+UR4+0x200], R118 ;  /* 0x0002007603007988 */ /* 0x000fe20008000804 */
[----:B------:R-:W-:Y:S02]  /*6d40*/  LOP3.LUT R10, R8, 0x4, RZ, 0x3c, !PT ;  /* 0x00000004080a7812 */ /* 0x000fe400078e3cff */
[C-C-:B------:R-:W-:Y:S01]  /*6d50*/  LOP3.LUT R2, R217.reuse, 0x4, R0.reuse, 0xfe, !PT ;  /* 0x00000004d9027812 */ /* 0x140fe200078efe00 */
[----:B------:R1:W-:Y:S01]  /*6d60*/  STS [R3+UR4+0x280], R119 ;  /* 0x0002807703007988 */ /* 0x0003e20008000804 */
[C-C-:B------:R-:W-:Y:S01]  /*6d70*/  LOP3.LUT R7, R217.reuse, 0xc, R0.reuse, 0xfe, !PT ;  /* 0x0000000cd9077812 */ /* 0x140fe200078efe00 */
[----:B------:R-:W-:Y:S01]  /*6d80*/  BAR.SYNC.DEFER_BLOCKING 0x0 ;  /* 0x0000000000007b1d */ /* 0x000fe20000010000 */
[C---:B------:R-:W-:Y:S01]  /*6d90*/  ISETP.LT.AND P4, PT, R2.reuse, UR9, !P0 ;  /* 0x0000000902007c0c */ /* 0x040fe2000c781270 */
[----:B0-----:R-:W-:Y:S01]  /*6da0*/  IMAD R5, R2, UR5, RZ ;  /* 0x0000000502057c24 */ /* 0x001fe2000f8e02ff */
[----:B------:R-:W-:-:S02]  /*6db0*/  LOP3.LUT R6, R217, 0x10, R0, 0xfe, !PT ;  /* 0x00000010d9067812 */ /* 0x000fc400078efe00 */
[----:B-1----:R-:W-:Y:S02]  /*6dc0*/  LOP3.LUT R3, R217, R0, RZ, 0xfc, !PT ;  /* 0x00000000d9037212 */ /* 0x002fe400078efcff */
[-C--:B------:R-:W-:Y:S01]  /*6dd0*/  LEA R4, P3, R5, R15.reuse, 0x1 ;  /* 0x0000000f05047211 */ /* 0x080fe200078608ff */
[----:B------:R-:W-:Y:S01]  /*6de0*/  IMAD R11, R6, UR5, RZ ;  /* 0x00000005060b7c24 */ /* 0x000fe2000f8e02ff */
[C---:B------:R-:W-:Y:S01]  /*6df0*/  ISETP.LT.AND P1, PT, R3.reuse, UR9, !P0 ;  /* 0x0000000903007c0c */ /* 0x040fe2000c721270 */
[----:B------:R-:W-:Y:S01]  /*6e00*/  IMAD R3, R3, UR5, RZ ;  /* 0x0000000503037c24 */ /* 0x000fe2000f8e02ff */
[----:B------:R-:W-:Y:S02]  /*6e10*/  LEA.HI.X.SX32 R5, R5, R16, 0x1, P3 ;  /* 0x0000001005057211 */ /* 0x000fe400018f0eff */
[----:B------:R-:W-:Y:S02]  /*6e20*/  LOP3.LUT R0, R217, 0x8, R0, 0xfe, !PT ;  /* 0x00000008d9007812 */ /* 0x000fe400078efe00 */
[----:B------:R-:W-:-:S02]  /*6e30*/  LEA R2, P2, R3, R15, 0x1 ;  /* 0x0000000f03027211 */ /* 0x000fc400078408ff */
[C---:B------:R-:W-:Y:S01]  /*6e40*/  ISETP.LT.AND P5, PT, R0.reuse, UR9, !P0 ;  /* 0x0000000900007c0c */ /* 0x040fe2000c7a1270 */
[----:B------:R-:W-:Y:S01]  /*6e50*/  IMAD R0, R0, UR5, RZ ;  /* 0x0000000500007c24 */ /* 0x000fe2000f8e02ff */
[----:B------:R-:W-:Y:S02]  /*6e60*/  LEA.HI.X.SX32 R3, R3, R16, 0x1, P2 ;  /* 0x0000001003037211 */ /* 0x000fe400010f0eff */
[----:B------:R-:W-:Y:S01]  /*6e70*/  LOP3.LUT R217, R217, R12, RZ, 0xfc, !PT ;  /* 0x0000000cd9d97212 */ /* 0x000fe200078efcff */
[----:B------:R-:W-:Y:S01]  /*6e80*/  IMAD R12, R9, UR5, RZ ;  /* 0x00000005090c7c24 */ /* 0x000fe2000f8e02ff */
[----:B------:R-:W0:Y:S01]  /*6e90*/  LDS R17, [R8+UR4] ;  /* 0x0000000408117984 */ /* 0x000e220008000800 */
[----:B------:R-:W-:Y:S02]  /*6ea0*/  ISETP.LT.AND P3, PT, R6, UR9, !P0 ;  /* 0x0000000906007c0c */ /* 0x000fe4000c761270 */
[----:B------:R-:W-:Y:S01]  /*6eb0*/  LEA R6, P6, R0, R15, 0x1 ;  /* 0x0000000f00067211 */ /* 0x000fe200078c08ff */
[----:B------:R-:W1:Y:S01]  /*6ec0*/  LDS R21, [R10+UR4] ;  /* 0x000000040a157984 */ /* 0x000e620008000800 */
[----:B------:R-:W-:-:S03]  /*6ed0*/  IMAD R14, R217, UR5, RZ ;  /* 0x00000005d90e7c24 */ /* 0x000fc6000f8e02ff */
[----:B------:R-:W2:Y:S04]  /*6ee0*/  LDS R19, [R8+UR4+0x100] ;  /* 0x0001000408137984 */ /* 0x000ea80008000800 */
[----:B------:R3:W4:Y:S02]  /*6ef0*/  LDS R23, [R10+UR4+0x100] ;  /* 0x000100040a177984 */ /* 0x0007240008000800 */
[C---:B---3--:R-:W-:Y:S02]  /*6f00*/  IMAD R10, R7.reuse, UR5, RZ ;  /* 0x00000005070a7c24 */ /* 0x048fe4000f8e02ff */
[----:B0-----:R0:W-:Y:S04]  /*6f10*/  @P1 STG.E.U16 desc[UR12][R2.64], R17 ;  /* 0x0000001102001986 */ /* 0x0011e8000c10150c */
[----:B-1----:R1:W-:Y:S01]  /*6f20*/  @P4 STG.E.U16 desc[UR12][R4.64], R21 ;  /* 0x0000001504004986 */ /* 0x0023e2000c10150c */
[----:B------:R-:W-:-:S02]  /*6f30*/  ISETP.LT.AND P4, PT, R7, UR9, !P0 ;  /* 0x0000000907007c0c */ /* 0x000fc4000c781270 */
[----:B------:R-:W-:Y:S02]  /*6f40*/  LEA.HI.X.SX32 R7, R0, R16, 0x1, P6 ;  /* 0x0000001000077211 */ /* 0x000fe400030f0eff */
[-C--:B------:R-:W-:Y:S02]  /*6f50*/  LEA R8, P6, R12, R15.reuse, 0x1 ;  /* 0x0000000f0c087211 */ /* 0x080fe400078c08ff */
[----:B--2---:R-:W-:Y:S01]  /*6f60*/  PRMT R0, R19, 0x7632, R0 ;  /* 0x0000763213007816 */ /* 0x004fe20000000000 */
[----:B------:R2:W-:Y:S01]  /*6f70*/  @P5 STG.E.U16 desc[UR12][R6.64], R19 ;  /* 0x0000001306005986 */ /* 0x0005e2000c10150c */
[-C--:B0-----:R-:W-:Y:S02]  /*6f80*/  LEA R2, P1, R10, R15.reuse, 0x1 ;  /* 0x0000000f0a027211 */ /* 0x081fe400078208ff */
[----:B------:R-:W-:Y:S02]  /*6f90*/  PRMT R17, R17, 0x7632, R17 ;  /* 0x0000763211117816 */ /* 0x000fe40000000011 */
[----:B-1----:R-:W-:-:S02]  /*6fa0*/  LEA R4, P2, R11, R15, 0x1 ;  /* 0x0000000f0b047211 */ /* 0x002fc400078408ff */
[-C--:B------:R-:W-:Y:S02]  /*6fb0*/  LEA.HI.X.SX32 R3, R10, R16.reuse, 0x1, P1 ;  /* 0x000000100a037211 */ /* 0x080fe400008f0eff */
[----:B------:R-:W-:Y:S02]  /*6fc0*/  LEA R10, P1, R13, R15, 0x1 ;  /* 0x0000000f0d0a7211 */ /* 0x000fe400078208ff */
[-C--:B------:R-:W-:Y:S01]  /*6fd0*/  LEA.HI.X.SX32 R5, R11, R16.reuse, 0x1, P2 ;  /* 0x000000100b057211 */ /* 0x080fe200010f0eff */
[----:B----4-:R2:W-:Y:S01]  /*6fe0*/  @P4 STG.E.U16 desc[UR12][R2.64], R23 ;  /* 0x0000001702004986 */ /* 0x0105e2000c10150c */
[----:B------:R-:W-:Y:S02]  /*6ff0*/  ISETP.LT.AND P2, PT, R9, UR9, !P0 ;  /* 0x0000000909007c0c */ /* 0x000fe4000c741270 */
[----:B------:R-:W-:Y:S01]  /*7000*/  LEA.HI.X.SX32 R11, R13, R16, 0x1, P1 ;  /* 0x000000100d0b7211 */ /* 0x000fe200008f0eff */
[----:B------:R2:W-:Y:S01]  /*7010*/  @P3 STG.E.U16 desc[UR12][R4.64], R17 ;  /* 0x0000001104003986 */ /* 0x0005e2000c10150c */
[----:B------:R-:W-:-:S02]  /*7020*/  ISETP.LT.AND P1, PT, R18, UR9, !P0 ;  /* 0x0000000912007c0c */ /* 0x000fc4000c721270 */
[----:B------:R-:W-:Y:S02]  /*7030*/  ISETP.LT.AND P0, PT, R217, UR9, !P0 ;  /* 0x00000009d9007c0c */ /* 0x000fe4000c701270 */
[----:B------:R-:W-:Y:S02]  /*7040*/  LEA.HI.X.SX32 R9, R12, R16, 0x1, P6 ;  /* 0x000000100c097211 */ /* 0x000fe400030f0eff */
[----:B------:R-:W-:Y:S02]  /*7050*/  PRMT R21, R21, 0x7632, R21 ;  /* 0x0000763215157816 */ /* 0x000fe40000000015 */
[----:B------:R-:W-:-:S03]  /*7060*/  LEA R12, P6, R14, R15, 0x1 ;  /* 0x0000000f0e0c7211 */ /* 0x000fc600078c08ff */
[----:B------:R2:W-:Y:S01]  /*7070*/  @P2 STG.E.U16 desc[UR12][R8.64], R21 ;  /* 0x0000001508002986 */ /* 0x0005e2000c10150c */
[----:B------:R-:W-:-:S03]  /*7080*/  LEA.HI.X.SX32 R13, R14, R16, 0x1, P6 ;  /* 0x000000100e0d7211 */ /* 0x000fc600030f0eff */
[----:B------:R2:W-:Y:S01]  /*7090*/  @P1 STG.E.U16 desc[UR12][R10.64], R0 ;  /* 0x000000000a001986 */ /* 0x0005e2000c10150c */
[----:B------:R-:W-:Y:S05]  /*70a0*/  @!P0 EXIT ;  /* 0x000000000000894d */ /* 0x000fea0003800000 */
[----:B--2---:R-:W-:-:S05]  /*70b0*/  PRMT R6, R23, 0x7632, R6 ;  /* 0x0000763217067816 */ /* 0x004fca0000000006 */
[----:B------:R-:W-:Y:S01]  /*70c0*/  STG.E.U16 desc[UR12][R12.64], R6 ;  /* 0x000000060c007986 */ /* 0x000fe2000c10150c */
[----:B------:R-:W-:Y:S05]  /*70d0*/  EXIT ;  /* 0x000000000000794d */ /* 0x000fea0003800000 */
.L_x_2:
[----:B------:R-:W-:-:S00]  /*70e0*/  BRA `(.L_x_2) ;  /* 0xfffffffc00fc7947 */ /* 0x000fc0000383ffff */
[----:B------:R-:W-:-:S00]  /*70f0*/  NOP ;  /* 0x0000000000007918 */ /* 0x000fc00000000000 */
        /* <DEDUP_REMOVED lines=8> */
.L_x_3:


//--------------------- .nv.shared.matmul_kernel  --------------------------
	.section	.nv.shared.matmul_kernel,"aw",@nobits
	.sectionflags	@""
	.align	16
	.zero		1024


//--------------------- .nv.shared.reserved.0     --------------------------
	.section	.nv.shared.reserved.0,"aw",@nobits
	.weak		__nv_reservedSMEM_offset_0_alias
	.size		__nv_reservedSMEM_offset_0_alias, 0, 0
	.other		__nv_reservedSMEM_offset_0_alias,@"STO_CUDA_RESERVED_SHARED STV_DEFAULT"
__nv_reservedSMEM_offset_0_alias:
	.zero		0


//--------------------- .nv.constant0.matmul_kernel --------------------------
	.section	.nv.constant0.matmul_kernel,"a",@progbits
	.sectionflags	@""
	.align	4
.nv.constant0.matmul_kernel:
	.zero		608


//--------------------- SYMBOLS --------------------------

	.type		.nv.reservedSmem.offset0,@object
	.size		.nv.reservedSmem.offset0,0x4
